//
// Generated by NVIDIA NVVM Compiler
//
// Compiler Build ID: CL-36424714
// Cuda compilation tools, release 13.0, V13.0.88
// Based on NVVM 20.0.0
//

.version 9.0
.target sm_100
.address_size 64

	// .globl	_Z17rgb_to_lab_kernelPKhPfS1_S1_iii
.const .align 4 .b8 d_gaussian_kernel[484];

.visible .entry _Z17rgb_to_lab_kernelPKhPfS1_S1_iii(
	.param .u64 .ptr .align 1 _Z17rgb_to_lab_kernelPKhPfS1_S1_iii_param_0,
	.param .u64 .ptr .align 1 _Z17rgb_to_lab_kernelPKhPfS1_S1_iii_param_1,
	.param .u64 .ptr .align 1 _Z17rgb_to_lab_kernelPKhPfS1_S1_iii_param_2,
	.param .u64 .ptr .align 1 _Z17rgb_to_lab_kernelPKhPfS1_S1_iii_param_3,
	.param .u32 _Z17rgb_to_lab_kernelPKhPfS1_S1_iii_param_4,
	.param .u32 _Z17rgb_to_lab_kernelPKhPfS1_S1_iii_param_5,
	.param .u32 _Z17rgb_to_lab_kernelPKhPfS1_S1_iii_param_6
)
{
	.reg .pred 	%p<40>;
	.reg .b16 	%rs<4>;
	.reg .b32 	%r<50>;
	.reg .b32 	%f<266>;
	.reg .b64 	%rd<15>;

	ld.param.u64 	%rd4, [_Z17rgb_to_lab_kernelPKhPfS1_S1_iii_param_0];
	ld.param.u64 	%rd5, [_Z17rgb_to_lab_kernelPKhPfS1_S1_iii_param_1];
	ld.param.u64 	%rd6, [_Z17rgb_to_lab_kernelPKhPfS1_S1_iii_param_2];
	ld.param.u64 	%rd7, [_Z17rgb_to_lab_kernelPKhPfS1_S1_iii_param_3];
	ld.param.u32 	%r3, [_Z17rgb_to_lab_kernelPKhPfS1_S1_iii_param_4];
	ld.param.u32 	%r5, [_Z17rgb_to_lab_kernelPKhPfS1_S1_iii_param_5];
	ld.param.u32 	%r4, [_Z17rgb_to_lab_kernelPKhPfS1_S1_iii_param_6];
	mov.u32 	%r7, %ctaid.x;
	mov.u32 	%r8, %ntid.x;
	mov.u32 	%r9, %tid.x;
	mad.lo.s32 	%r1, %r7, %r8, %r9;
	mov.u32 	%r10, %ctaid.y;
	mov.u32 	%r11, %ntid.y;
	mov.u32 	%r12, %tid.y;
	mad.lo.s32 	%r13, %r10, %r11, %r12;
	setp.ge.s32 	%p1, %r1, %r3;
	setp.ge.s32 	%p2, %r13, %r5;
	or.pred  	%p3, %p1, %p2;
	@%p3 bra 	$L__BB0_32;
	cvta.to.global.u64 	%rd8, %rd4;
	cvta.to.global.u64 	%rd9, %rd5;
	cvta.to.global.u64 	%rd10, %rd6;
	cvta.to.global.u64 	%rd11, %rd7;
	mad.lo.s32 	%r14, %r3, %r13, %r1;
	mul.lo.s32 	%r15, %r4, %r13;
	mad.lo.s32 	%r16, %r1, 3, %r15;
	cvt.s64.s32 	%rd12, %r16;
	add.s64 	%rd13, %rd8, %rd12;
	ld.global.u8 	%rs1, [%rd13];
	cvt.rn.f32.u16 	%f37, %rs1;
	ld.global.u8 	%rs2, [%rd13+1];
	cvt.rn.f32.u16 	%f38, %rs2;
	ld.global.u8 	%rs3, [%rd13+2];
	cvt.rn.f32.u16 	%f39, %rs3;
	mul.wide.s32 	%rd14, %r14, 4;
	add.s64 	%rd1, %rd9, %rd14;
	add.s64 	%rd2, %rd10, %rd14;
	add.s64 	%rd3, %rd11, %rd14;
	div.rn.f32 	%f1, %f37, 0f437F0000;
	div.rn.f32 	%f2, %f38, 0f437F0000;
	div.rn.f32 	%f3, %f39, 0f437F0000;
	setp.leu.f32 	%p4, %f1, 0f3D25AEE6;
	@%p4 bra 	$L__BB0_7;
	add.f32 	%f41, %f1, 0f3D6147AE;
	div.rn.f32 	%f4, %f41, 0f3F870A3D;
	abs.f32 	%f5, %f4;
	setp.eq.f32 	%p5, %f4, 0f3F800000;
	mov.f32 	%f260, 0f3F800000;
	@%p5 bra 	$L__BB0_8;
	setp.num.f32 	%p6, %f5, %f5;
	@%p6 bra 	$L__BB0_5;
	mov.f32 	%f97, 0f4019999A;
	add.rn.f32 	%f260, %f4, %f97;
	bra.uni 	$L__BB0_8;
$L__BB0_5:
	setp.lt.f32 	%p7, %f5, 0f00800000;
	mul.f32 	%f42, %f5, 0f4B800000;
	selp.f32 	%f43, %f42, %f5, %p7;
	mov.b32 	%r17, %f43;
	add.s32 	%r18, %r17, -1060439283;
	and.b32  	%r19, %r18, -8388608;
	sub.s32 	%r20, %r17, %r19;
	mov.b32 	%f44, %r20;
	cvt.rn.f32.s32 	%f45, %r19;
	selp.f32 	%f46, 0fC1C00000, 0f00000000, %p7;
	fma.rn.f32 	%f47, %f45, 0f34000000, %f46;
	add.f32 	%f48, %f44, 0fBF800000;
	add.f32 	%f49, %f44, 0f3F800000;
	rcp.approx.ftz.f32 	%f50, %f49;
	add.f32 	%f51, %f48, %f48;
	mul.f32 	%f52, %f51, %f50;
	mul.f32 	%f53, %f52, %f52;
	neg.f32 	%f54, %f52;
	sub.f32 	%f55, %f48, %f52;
	add.f32 	%f56, %f55, %f55;
	fma.rn.f32 	%f57, %f54, %f48, %f56;
	mul.rn.f32 	%f58, %f50, %f57;
	fma.rn.f32 	%f59, %f53, 0f3A2C32E4, 0f3B52E7DB;
	fma.rn.f32 	%f60, %f59, %f53, 0f3C93BB73;
	fma.rn.f32 	%f61, %f60, %f53, 0f3DF6384F;
	mul.rn.f32 	%f62, %f61, %f53;
	fma.rn.f32 	%f63, %f52, 0f3FB8AA3B, %f47;
	mul.f32 	%f64, %f62, 0f40400000;
	sub.f32 	%f65, %f47, %f63;
	fma.rn.f32 	%f66, %f52, 0f3FB8AA3B, %f65;
	fma.rn.f32 	%f67, %f58, 0f3FB8AA3B, %f66;
	fma.rn.f32 	%f68, %f52, 0f32A55E34, %f67;
	fma.rn.f32 	%f69, %f64, %f58, %f68;
	fma.rn.f32 	%f70, %f62, %f52, %f69;
	add.rn.f32 	%f71, %f63, %f70;
	mov.f32 	%f72, 0f4019999A;
	mul.rn.f32 	%f73, %f71, %f72;
	cvt.rni.f32.f32 	%f74, %f73;
	sub.f32 	%f75, %f73, %f74;
	neg.f32 	%f76, %f73;
	fma.rn.f32 	%f77, %f71, 0f4019999A, %f76;
	neg.f32 	%f78, %f63;
	add.rn.f32 	%f79, %f71, %f78;
	neg.f32 	%f80, %f79;
	add.rn.f32 	%f81, %f70, %f80;
	fma.rn.f32 	%f82, %f81, 0f4019999A, %f77;
	add.f32 	%f83, %f75, %f82;
	setp.gt.f32 	%p8, %f74, 0f00000000;
	selp.b32 	%r21, 0, -2097152000, %p8;
	setp.neu.f32 	%p9, %f4, 0f00000000;
	setp.neu.f32 	%p10, %f5, 0f7F800000;
	setp.lt.f32 	%p11, %f73, 0f00000000;
	selp.f32 	%f84, 0f00000000, 0f7F800000, %p11;
	abs.f32 	%f85, %f73;
	setp.gt.f32 	%p12, %f85, 0f43180000;
	cvt.rzi.s32.f32 	%r22, %f74;
	shl.b32 	%r23, %r22, 23;
	sub.s32 	%r24, %r23, %r21;
	mov.b32 	%f86, %r24;
	add.s32 	%r25, %r21, 2130706432;
	mov.b32 	%f87, %r25;
	fma.rn.f32 	%f88, %f83, 0f391FCB8E, 0f3AAF85ED;
	fma.rn.f32 	%f89, %f88, %f83, 0f3C1D9856;
	fma.rn.f32 	%f90, %f89, %f83, 0f3D6357BB;
	fma.rn.f32 	%f91, %f90, %f83, 0f3E75FDEC;
	fma.rn.f32 	%f92, %f91, %f83, 0f3F317218;
	fma.rn.f32 	%f93, %f92, %f83, 0f3F800000;
	mul.f32 	%f94, %f93, %f87;
	mul.f32 	%f95, %f94, %f86;
	selp.f32 	%f260, %f84, %f95, %p12;
	and.pred  	%p13, %p9, %p10;
	@%p13 bra 	$L__BB0_8;
	add.f32 	%f96, %f4, %f4;
	mov.b32 	%r26, %f96;
	and.b32  	%r27, %r26, 2147483647;
	mov.b32 	%f260, %r27;
	bra.uni 	$L__BB0_8;
$L__BB0_7:
	div.rn.f32 	%f260, %f1, 0f414EB852;
$L__BB0_8:
	setp.leu.f32 	%p14, %f2, 0f3D25AEE6;
	@%p14 bra 	$L__BB0_14;
	add.f32 	%f99, %f2, 0f3D6147AE;
	div.rn.f32 	%f11, %f99, 0f3F870A3D;
	abs.f32 	%f12, %f11;
	setp.eq.f32 	%p15, %f11, 0f3F800000;
	mov.f32 	%f261, 0f3F800000;
	@%p15 bra 	$L__BB0_15;
	setp.num.f32 	%p16, %f12, %f12;
	@%p16 bra 	$L__BB0_12;
	mov.f32 	%f155, 0f4019999A;
	add.rn.f32 	%f261, %f11, %f155;
	bra.uni 	$L__BB0_15;
$L__BB0_12:
	setp.lt.f32 	%p17, %f12, 0f00800000;
	mul.f32 	%f100, %f12, 0f4B800000;
	selp.f32 	%f101, %f100, %f12, %p17;
	mov.b32 	%r28, %f101;
	add.s32 	%r29, %r28, -1060439283;
	and.b32  	%r30, %r29, -8388608;
	sub.s32 	%r31, %r28, %r30;
	mov.b32 	%f102, %r31;
	cvt.rn.f32.s32 	%f103, %r30;
	selp.f32 	%f104, 0fC1C00000, 0f00000000, %p17;
	fma.rn.f32 	%f105, %f103, 0f34000000, %f104;
	add.f32 	%f106, %f102, 0fBF800000;
	add.f32 	%f107, %f102, 0f3F800000;
	rcp.approx.ftz.f32 	%f108, %f107;
	add.f32 	%f109, %f106, %f106;
	mul.f32 	%f110, %f109, %f108;
	mul.f32 	%f111, %f110, %f110;
	neg.f32 	%f112, %f110;
	sub.f32 	%f113, %f106, %f110;
	add.f32 	%f114, %f113, %f113;
	fma.rn.f32 	%f115, %f112, %f106, %f114;
	mul.rn.f32 	%f116, %f108, %f115;
	fma.rn.f32 	%f117, %f111, 0f3A2C32E4, 0f3B52E7DB;
	fma.rn.f32 	%f118, %f117, %f111, 0f3C93BB73;
	fma.rn.f32 	%f119, %f118, %f111, 0f3DF6384F;
	mul.rn.f32 	%f120, %f119, %f111;
	fma.rn.f32 	%f121, %f110, 0f3FB8AA3B, %f105;
	mul.f32 	%f122, %f120, 0f40400000;
	sub.f32 	%f123, %f105, %f121;
	fma.rn.f32 	%f124, %f110, 0f3FB8AA3B, %f123;
	fma.rn.f32 	%f125, %f116, 0f3FB8AA3B, %f124;
	fma.rn.f32 	%f126, %f110, 0f32A55E34, %f125;
	fma.rn.f32 	%f127, %f122, %f116, %f126;
	fma.rn.f32 	%f128, %f120, %f110, %f127;
	add.rn.f32 	%f129, %f121, %f128;
	mov.f32 	%f130, 0f4019999A;
	mul.rn.f32 	%f131, %f129, %f130;
	cvt.rni.f32.f32 	%f132, %f131;
	sub.f32 	%f133, %f131, %f132;
	neg.f32 	%f134, %f131;
	fma.rn.f32 	%f135, %f129, 0f4019999A, %f134;
	neg.f32 	%f136, %f121;
	add.rn.f32 	%f137, %f129, %f136;
	neg.f32 	%f138, %f137;
	add.rn.f32 	%f139, %f128, %f138;
	fma.rn.f32 	%f140, %f139, 0f4019999A, %f135;
	add.f32 	%f141, %f133, %f140;
	setp.gt.f32 	%p18, %f132, 0f00000000;
	selp.b32 	%r32, 0, -2097152000, %p18;
	setp.neu.f32 	%p19, %f11, 0f00000000;
	setp.neu.f32 	%p20, %f12, 0f7F800000;
	setp.lt.f32 	%p21, %f131, 0f00000000;
	selp.f32 	%f142, 0f00000000, 0f7F800000, %p21;
	abs.f32 	%f143, %f131;
	setp.gt.f32 	%p22, %f143, 0f43180000;
	cvt.rzi.s32.f32 	%r33, %f132;
	shl.b32 	%r34, %r33, 23;
	sub.s32 	%r35, %r34, %r32;
	mov.b32 	%f144, %r35;
	add.s32 	%r36, %r32, 2130706432;
	mov.b32 	%f145, %r36;
	fma.rn.f32 	%f146, %f141, 0f391FCB8E, 0f3AAF85ED;
	fma.rn.f32 	%f147, %f146, %f141, 0f3C1D9856;
	fma.rn.f32 	%f148, %f147, %f141, 0f3D6357BB;
	fma.rn.f32 	%f149, %f148, %f141, 0f3E75FDEC;
	fma.rn.f32 	%f150, %f149, %f141, 0f3F317218;
	fma.rn.f32 	%f151, %f150, %f141, 0f3F800000;
	mul.f32 	%f152, %f151, %f145;
	mul.f32 	%f153, %f152, %f144;
	selp.f32 	%f261, %f142, %f153, %p22;
	and.pred  	%p23, %p19, %p20;
	@%p23 bra 	$L__BB0_15;
	add.f32 	%f154, %f11, %f11;
	mov.b32 	%r37, %f154;
	and.b32  	%r38, %r37, 2147483647;
	mov.b32 	%f261, %r38;
	bra.uni 	$L__BB0_15;
$L__BB0_14:
	div.rn.f32 	%f261, %f2, 0f414EB852;
$L__BB0_15:
	setp.leu.f32 	%p24, %f3, 0f3D25AEE6;
	@%p24 bra 	$L__BB0_21;
	add.f32 	%f157, %f3, 0f3D6147AE;
	div.rn.f32 	%f18, %f157, 0f3F870A3D;
	abs.f32 	%f19, %f18;
	setp.eq.f32 	%p25, %f18, 0f3F800000;
	mov.f32 	%f262, 0f3F800000;
	@%p25 bra 	$L__BB0_22;
	setp.num.f32 	%p26, %f19, %f19;
	@%p26 bra 	$L__BB0_19;
	mov.f32 	%f213, 0f4019999A;
	add.rn.f32 	%f262, %f18, %f213;
	bra.uni 	$L__BB0_22;
$L__BB0_19:
	setp.lt.f32 	%p27, %f19, 0f00800000;
	mul.f32 	%f158, %f19, 0f4B800000;
	selp.f32 	%f159, %f158, %f19, %p27;
	mov.b32 	%r39, %f159;
	add.s32 	%r40, %r39, -1060439283;
	and.b32  	%r41, %r40, -8388608;
	sub.s32 	%r42, %r39, %r41;
	mov.b32 	%f160, %r42;
	cvt.rn.f32.s32 	%f161, %r41;
	selp.f32 	%f162, 0fC1C00000, 0f00000000, %p27;
	fma.rn.f32 	%f163, %f161, 0f34000000, %f162;
	add.f32 	%f164, %f160, 0fBF800000;
	add.f32 	%f165, %f160, 0f3F800000;
	rcp.approx.ftz.f32 	%f166, %f165;
	add.f32 	%f167, %f164, %f164;
	mul.f32 	%f168, %f167, %f166;
	mul.f32 	%f169, %f168, %f168;
	neg.f32 	%f170, %f168;
	sub.f32 	%f171, %f164, %f168;
	add.f32 	%f172, %f171, %f171;
	fma.rn.f32 	%f173, %f170, %f164, %f172;
	mul.rn.f32 	%f174, %f166, %f173;
	fma.rn.f32 	%f175, %f169, 0f3A2C32E4, 0f3B52E7DB;
	fma.rn.f32 	%f176, %f175, %f169, 0f3C93BB73;
	fma.rn.f32 	%f177, %f176, %f169, 0f3DF6384F;
	mul.rn.f32 	%f178, %f177, %f169;
	fma.rn.f32 	%f179, %f168, 0f3FB8AA3B, %f163;
	mul.f32 	%f180, %f178, 0f40400000;
	sub.f32 	%f181, %f163, %f179;
	fma.rn.f32 	%f182, %f168, 0f3FB8AA3B, %f181;
	fma.rn.f32 	%f183, %f174, 0f3FB8AA3B, %f182;
	fma.rn.f32 	%f184, %f168, 0f32A55E34, %f183;
	fma.rn.f32 	%f185, %f180, %f174, %f184;
	fma.rn.f32 	%f186, %f178, %f168, %f185;
	add.rn.f32 	%f187, %f179, %f186;
	mov.f32 	%f188, 0f4019999A;
	mul.rn.f32 	%f189, %f187, %f188;
	cvt.rni.f32.f32 	%f190, %f189;
	sub.f32 	%f191, %f189, %f190;
	neg.f32 	%f192, %f189;
	fma.rn.f32 	%f193, %f187, 0f4019999A, %f192;
	neg.f32 	%f194, %f179;
	add.rn.f32 	%f195, %f187, %f194;
	neg.f32 	%f196, %f195;
	add.rn.f32 	%f197, %f186, %f196;
	fma.rn.f32 	%f198, %f197, 0f4019999A, %f193;
	add.f32 	%f199, %f191, %f198;
	setp.gt.f32 	%p28, %f190, 0f00000000;
	selp.b32 	%r43, 0, -2097152000, %p28;
	setp.neu.f32 	%p29, %f18, 0f00000000;
	setp.neu.f32 	%p30, %f19, 0f7F800000;
	setp.lt.f32 	%p31, %f189, 0f00000000;
	selp.f32 	%f200, 0f00000000, 0f7F800000, %p31;
	abs.f32 	%f201, %f189;
	setp.gt.f32 	%p32, %f201, 0f43180000;
	cvt.rzi.s32.f32 	%r44, %f190;
	shl.b32 	%r45, %r44, 23;
	sub.s32 	%r46, %r45, %r43;
	mov.b32 	%f202, %r46;
	add.s32 	%r47, %r43, 2130706432;
	mov.b32 	%f203, %r47;
	fma.rn.f32 	%f204, %f199, 0f391FCB8E, 0f3AAF85ED;
	fma.rn.f32 	%f205, %f204, %f199, 0f3C1D9856;
	fma.rn.f32 	%f206, %f205, %f199, 0f3D6357BB;
	fma.rn.f32 	%f207, %f206, %f199, 0f3E75FDEC;
	fma.rn.f32 	%f208, %f207, %f199, 0f3F317218;
	fma.rn.f32 	%f209, %f208, %f199, 0f3F800000;
	mul.f32 	%f210, %f209, %f203;
	mul.f32 	%f211, %f210, %f202;
	selp.f32 	%f262, %f200, %f211, %p32;
	and.pred  	%p33, %p29, %p30;
	@%p33 bra 	$L__BB0_22;
	add.f32 	%f212, %f18, %f18;
	mov.b32 	%r48, %f212;
	and.b32  	%r49, %r48, 2147483647;
	mov.b32 	%f262, %r49;
	bra.uni 	$L__BB0_22;
$L__BB0_21:
	div.rn.f32 	%f262, %f3, 0f414EB852;
$L__BB0_22:
	mul.f32 	%f214, %f261, 0f3EB71437;
	fma.rn.f32 	%f215, %f260, 0f3ED32D7C, %f214;
	fma.rn.f32 	%f216, %f262, 0f3E38C49C, %f215;
	mul.f32 	%f217, %f261, 0f3F371437;
	fma.rn.f32 	%f218, %f260, 0f3E59C6ED, %f217;
	fma.rn.f32 	%f25, %f262, 0f3D93D07D, %f218;
	mul.f32 	%f219, %f261, 0f3DF41AEF;
	fma.rn.f32 	%f220, %f260, 0f3C9E6221, %f219;
	fma.rn.f32 	%f221, %f262, 0f3F734721, %f220;
	div.rn.f32 	%f26, %f216, 0f3F735200;
	div.rn.f32 	%f27, %f221, 0f3F8B5EC8;
	setp.leu.f32 	%p34, %f26, 0f3C1118C2;
	@%p34 bra 	$L__BB0_24;
	abs.f32 	%f222, %f26;
	lg2.approx.f32 	%f223, %f222;
	mul.f32 	%f224, %f223, 0fBF2AAAAB;
	ex2.approx.ftz.f32 	%f225, %f224;
	mul.f32 	%f226, %f222, %f225;
	neg.f32 	%f227, %f226;
	mul.f32 	%f228, %f225, %f227;
	fma.rn.f32 	%f229, %f226, %f228, 0f3F800000;
	mul.f32 	%f230, %f229, 0f3EAAAAAB;
	fma.rn.f32 	%f231, %f226, %f230, %f226;
	add.f32 	%f232, %f26, %f26;
	setp.eq.f32 	%p35, %f232, %f26;
	selp.f32 	%f263, %f232, %f231, %p35;
	bra.uni 	$L__BB0_25;
$L__BB0_24:
	fma.rn.f32 	%f263, %f26, 0f40F92F1B, 0f3E0D3DCB;
$L__BB0_25:
	setp.leu.f32 	%p36, %f25, 0f3C1118C2;
	@%p36 bra 	$L__BB0_27;
	abs.f32 	%f233, %f25;
	lg2.approx.f32 	%f234, %f233;
	mul.f32 	%f235, %f234, 0fBF2AAAAB;
	ex2.approx.ftz.f32 	%f236, %f235;
	mul.f32 	%f237, %f233, %f236;
	neg.f32 	%f238, %f237;
	mul.f32 	%f239, %f236, %f238;
	fma.rn.f32 	%f240, %f237, %f239, 0f3F800000;
	mul.f32 	%f241, %f240, 0f3EAAAAAB;
	fma.rn.f32 	%f242, %f237, %f241, %f237;
	add.f32 	%f243, %f25, %f25;
	setp.eq.f32 	%p37, %f243, %f25;
	selp.f32 	%f264, %f243, %f242, %p37;
	bra.uni 	$L__BB0_28;
$L__BB0_27:
	fma.rn.f32 	%f264, %f25, 0f40F92F1B, 0f3E0D3DCB;
$L__BB0_28:
	setp.leu.f32 	%p38, %f27, 0f3C1118C2;
	@%p38 bra 	$L__BB0_30;
	abs.f32 	%f244, %f27;
	lg2.approx.f32 	%f245, %f244;
	mul.f32 	%f246, %f245, 0fBF2AAAAB;
	ex2.approx.ftz.f32 	%f247, %f246;
	mul.f32 	%f248, %f244, %f247;
	neg.f32 	%f249, %f248;
	mul.f32 	%f250, %f247, %f249;
	fma.rn.f32 	%f251, %f248, %f250, 0f3F800000;
	mul.f32 	%f252, %f251, 0f3EAAAAAB;
	fma.rn.f32 	%f253, %f248, %f252, %f248;
	add.f32 	%f254, %f27, %f27;
	setp.eq.f32 	%p39, %f254, %f27;
	selp.f32 	%f265, %f254, %f253, %p39;
	bra.uni 	$L__BB0_31;
$L__BB0_30:
	fma.rn.f32 	%f265, %f27, 0f40F92F1B, 0f3E0D3DCB;
$L__BB0_31:
	fma.rn.f32 	%f255, %f264, 0f42E80000, 0fC1800000;
	st.global.f32 	[%rd1], %f255;
	sub.f32 	%f256, %f263, %f264;
	mul.f32 	%f257, %f256, 0f43FA0000;
	st.global.f32 	[%rd2], %f257;
	sub.f32 	%f258, %f264, %f265;
	mul.f32 	%f259, %f258, 0f43480000;
	st.global.f32 	[%rd3], %f259;
$L__BB0_32:
	ret;

}
	// .globl	_Z13blur_h_kernelPKfPfiii
.visible .entry _Z13blur_h_kernelPKfPfiii(
	.param .u64 .ptr .align 1 _Z13blur_h_kernelPKfPfiii_param_0,
	.param .u64 .ptr .align 1 _Z13blur_h_kernelPKfPfiii_param_1,
	.param .u32 _Z13blur_h_kernelPKfPfiii_param_2,
	.param .u32 _Z13blur_h_kernelPKfPfiii_param_3,
	.param .u32 _Z13blur_h_kernelPKfPfiii_param_4
)
{
	.reg .pred 	%p<55>;
	.reg .b32 	%r<123>;
	.reg .b32 	%f<141>;
	.reg .b64 	%rd<60>;

	ld.param.u64 	%rd6, [_Z13blur_h_kernelPKfPfiii_param_0];
	ld.param.u64 	%rd5, [_Z13blur_h_kernelPKfPfiii_param_1];
	ld.param.u32 	%r52, [_Z13blur_h_kernelPKfPfiii_param_2];
	ld.param.u32 	%r54, [_Z13blur_h_kernelPKfPfiii_param_3];
	ld.param.u32 	%r53, [_Z13blur_h_kernelPKfPfiii_param_4];
	cvta.to.global.u64 	%rd1, %rd6;
	mov.u32 	%r56, %ctaid.x;
	mov.u32 	%r57, %ntid.x;
	mov.u32 	%r58, %tid.x;
	mad.lo.s32 	%r1, %r56, %r57, %r58;
	mov.u32 	%r59, %ctaid.y;
	mov.u32 	%r60, %ntid.y;
	mov.u32 	%r61, %tid.y;
	mad.lo.s32 	%r62, %r59, %r60, %r61;
	setp.ge.s32 	%p1, %r1, %r52;
	setp.ge.s32 	%p2, %r62, %r54;
	or.pred  	%p3, %p1, %p2;
	@%p3 bra 	$L__BB1_41;
	setp.lt.s32 	%p4, %r53, 0;
	mov.f32 	%f132, 0f00000000;
	mov.f32 	%f131, %f132;
	@%p4 bra 	$L__BB1_40;
	neg.s32 	%r121, %r53;
	shl.b32 	%r4, %r53, 1;
	or.b32  	%r5, %r4, 1;
	mul.lo.s32 	%r6, %r52, %r62;
	setp.lt.u32 	%p5, %r53, 4;
	mov.f32 	%f131, 0f00000000;
	mov.f32 	%f132, %f131;
	@%p5 bra 	$L__BB1_22;
	sub.s32 	%r119, 3, %r53;
	and.b32  	%r63, %r5, -8;
	neg.s32 	%r118, %r63;
	mul.lo.s32 	%r117, %r53, 15;
	shl.b32 	%r64, %r53, 4;
	or.b32  	%r10, %r64, 8;
	mul.lo.s32 	%r116, %r53, 13;
	mul.lo.s32 	%r115, %r53, 11;
	mul.lo.s32 	%r114, %r53, 9;
	mul.lo.s32 	%r113, %r53, 7;
	mul.lo.s32 	%r112, %r53, 5;
	mul.lo.s32 	%r111, %r53, 3;
	sub.s32 	%r109, %r1, %r53;
	add.s32 	%r65, %r1, %r6;
	sub.s32 	%r108, %r65, %r53;
	mov.f32 	%f131, 0f00000000;
	mov.u64 	%rd9, d_gaussian_kernel;
	mov.u32 	%r110, %r53;
$L__BB1_4:
	.pragma "nounroll";
	setp.lt.s32 	%p6, %r109, 0;
	setp.ge.s32 	%p7, %r109, %r52;
	mul.wide.s32 	%rd7, %r108, 4;
	add.s64 	%rd2, %rd1, %rd7;
	or.pred  	%p8, %p6, %p7;
	@%p8 bra 	$L__BB1_6;
	mul.wide.s32 	%rd8, %r110, 4;
	add.s64 	%rd10, %rd9, %rd8;
	ld.const.f32 	%f72, [%rd10];
	ld.global.f32 	%f73, [%rd2];
	fma.rn.f32 	%f132, %f72, %f73, %f132;
	add.f32 	%f131, %f131, %f72;
$L__BB1_6:
	add.s32 	%r66, %r109, 1;
	setp.lt.s32 	%p9, %r66, 0;
	setp.ge.s32 	%p10, %r66, %r52;
	or.pred  	%p11, %p9, %p10;
	@%p11 bra 	$L__BB1_8;
	add.s32 	%r67, %r111, 1;
	mul.wide.s32 	%rd11, %r67, 4;
	add.s64 	%rd13, %rd9, %rd11;
	ld.const.f32 	%f74, [%rd13];
	ld.global.f32 	%f75, [%rd2+4];
	fma.rn.f32 	%f132, %f74, %f75, %f132;
	add.f32 	%f131, %f131, %f74;
$L__BB1_8:
	add.s32 	%r68, %r109, 2;
	setp.lt.s32 	%p12, %r68, 0;
	setp.ge.s32 	%p13, %r68, %r52;
	or.pred  	%p14, %p12, %p13;
	@%p14 bra 	$L__BB1_10;
	add.s32 	%r69, %r112, 2;
	mul.wide.s32 	%rd14, %r69, 4;
	add.s64 	%rd16, %rd9, %rd14;
	ld.const.f32 	%f76, [%rd16];
	ld.global.f32 	%f77, [%rd2+8];
	fma.rn.f32 	%f132, %f76, %f77, %f132;
	add.f32 	%f131, %f131, %f76;
$L__BB1_10:
	add.s32 	%r70, %r109, 3;
	setp.lt.s32 	%p15, %r70, 0;
	setp.ge.s32 	%p16, %r70, %r52;
	or.pred  	%p17, %p15, %p16;
	@%p17 bra 	$L__BB1_12;
	add.s32 	%r71, %r113, 3;
	mul.wide.s32 	%rd17, %r71, 4;
	add.s64 	%rd19, %rd9, %rd17;
	ld.const.f32 	%f78, [%rd19];
	ld.global.f32 	%f79, [%rd2+12];
	fma.rn.f32 	%f132, %f78, %f79, %f132;
	add.f32 	%f131, %f131, %f78;
$L__BB1_12:
	add.s32 	%r72, %r109, 4;
	setp.lt.s32 	%p18, %r72, 0;
	setp.ge.s32 	%p19, %r72, %r52;
	or.pred  	%p20, %p18, %p19;
	@%p20 bra 	$L__BB1_14;
	add.s32 	%r73, %r114, 4;
	mul.wide.s32 	%rd20, %r73, 4;
	add.s64 	%rd22, %rd9, %rd20;
	ld.const.f32 	%f80, [%rd22];
	ld.global.f32 	%f81, [%rd2+16];
	fma.rn.f32 	%f132, %f80, %f81, %f132;
	add.f32 	%f131, %f131, %f80;
$L__BB1_14:
	add.s32 	%r74, %r109, 5;
	setp.lt.s32 	%p21, %r74, 0;
	setp.ge.s32 	%p22, %r74, %r52;
	or.pred  	%p23, %p21, %p22;
	@%p23 bra 	$L__BB1_16;
	add.s32 	%r75, %r115, 5;
	mul.wide.s32 	%rd23, %r75, 4;
	add.s64 	%rd25, %rd9, %rd23;
	ld.const.f32 	%f82, [%rd25];
	ld.global.f32 	%f83, [%rd2+20];
	fma.rn.f32 	%f132, %f82, %f83, %f132;
	add.f32 	%f131, %f131, %f82;
$L__BB1_16:
	add.s32 	%r76, %r109, 6;
	setp.lt.s32 	%p24, %r76, 0;
	setp.ge.s32 	%p25, %r76, %r52;
	or.pred  	%p26, %p24, %p25;
	@%p26 bra 	$L__BB1_18;
	add.s32 	%r77, %r116, 6;
	mul.wide.s32 	%rd26, %r77, 4;
	add.s64 	%rd28, %rd9, %rd26;
	ld.const.f32 	%f84, [%rd28];
	ld.global.f32 	%f85, [%rd2+24];
	fma.rn.f32 	%f132, %f84, %f85, %f132;
	add.f32 	%f131, %f131, %f84;
$L__BB1_18:
	add.s32 	%r78, %r109, 7;
	setp.lt.s32 	%p27, %r78, 0;
	setp.ge.s32 	%p28, %r78, %r52;
	or.pred  	%p29, %p27, %p28;
	@%p29 bra 	$L__BB1_20;
	add.s32 	%r79, %r117, 7;
	mul.wide.s32 	%rd29, %r79, 4;
	add.s64 	%rd31, %rd9, %rd29;
	ld.const.f32 	%f86, [%rd31];
	ld.global.f32 	%f87, [%rd2+28];
	fma.rn.f32 	%f132, %f86, %f87, %f132;
	add.f32 	%f131, %f131, %f86;
$L__BB1_20:
	add.s32 	%r119, %r119, 8;
	add.s32 	%r118, %r118, 8;
	add.s32 	%r117, %r117, %r10;
	add.s32 	%r116, %r116, %r10;
	add.s32 	%r115, %r115, %r10;
	add.s32 	%r114, %r114, %r10;
	add.s32 	%r113, %r113, %r10;
	add.s32 	%r112, %r112, %r10;
	add.s32 	%r111, %r111, %r10;
	add.s32 	%r110, %r110, %r10;
	add.s32 	%r109, %r109, 8;
	add.s32 	%r108, %r108, 8;
	setp.ne.s32 	%p30, %r118, 0;
	@%p30 bra 	$L__BB1_4;
	add.s32 	%r121, %r119, -3;
$L__BB1_22:
	and.b32  	%r80, %r4, 6;
	setp.lt.u32 	%p31, %r80, 3;
	@%p31 bra 	$L__BB1_32;
	add.s32 	%r45, %r121, %r1;
	setp.lt.s32 	%p32, %r45, 0;
	setp.ge.s32 	%p33, %r45, %r52;
	add.s32 	%r81, %r45, %r6;
	mul.wide.s32 	%rd32, %r81, 4;
	add.s64 	%rd3, %rd1, %rd32;
	or.pred  	%p34, %p32, %p33;
	@%p34 bra 	$L__BB1_25;
	add.s32 	%r82, %r121, %r53;
	mad.lo.s32 	%r83, %r82, %r5, %r53;
	mul.wide.s32 	%rd33, %r83, 4;
	mov.u64 	%rd34, d_gaussian_kernel;
	add.s64 	%rd35, %rd34, %rd33;
	ld.const.f32 	%f88, [%rd35];
	ld.global.f32 	%f89, [%rd3];
	fma.rn.f32 	%f132, %f88, %f89, %f132;
	add.f32 	%f131, %f131, %f88;
$L__BB1_25:
	add.s32 	%r84, %r45, 1;
	setp.lt.s32 	%p35, %r84, 0;
	setp.ge.s32 	%p36, %r84, %r52;
	or.pred  	%p37, %p35, %p36;
	@%p37 bra 	$L__BB1_27;
	add.s32 	%r85, %r121, %r53;
	mad.lo.s32 	%r86, %r5, %r85, %r5;
	add.s32 	%r87, %r86, %r53;
	mul.wide.s32 	%rd36, %r87, 4;
	mov.u64 	%rd37, d_gaussian_kernel;
	add.s64 	%rd38, %rd37, %rd36;
	ld.const.f32 	%f90, [%rd38];
	ld.global.f32 	%f91, [%rd3+4];
	fma.rn.f32 	%f132, %f90, %f91, %f132;
	add.f32 	%f131, %f131, %f90;
$L__BB1_27:
	add.s32 	%r88, %r45, 2;
	setp.lt.s32 	%p38, %r88, 0;
	setp.ge.s32 	%p39, %r88, %r52;
	or.pred  	%p40, %p38, %p39;
	@%p40 bra 	$L__BB1_29;
	add.s32 	%r89, %r121, %r53;
	add.s32 	%r90, %r89, 2;
	mad.lo.s32 	%r91, %r90, %r5, %r53;
	mul.wide.s32 	%rd39, %r91, 4;
	mov.u64 	%rd40, d_gaussian_kernel;
	add.s64 	%rd41, %rd40, %rd39;
	ld.const.f32 	%f92, [%rd41];
	ld.global.f32 	%f93, [%rd3+8];
	fma.rn.f32 	%f132, %f92, %f93, %f132;
	add.f32 	%f131, %f131, %f92;
$L__BB1_29:
	add.s32 	%r92, %r45, 3;
	setp.lt.s32 	%p41, %r92, 0;
	setp.ge.s32 	%p42, %r92, %r52;
	or.pred  	%p43, %p41, %p42;
	@%p43 bra 	$L__BB1_31;
	add.s32 	%r93, %r121, %r53;
	add.s32 	%r94, %r93, 3;
	mad.lo.s32 	%r95, %r94, %r5, %r53;
	mul.wide.s32 	%rd42, %r95, 4;
	mov.u64 	%rd43, d_gaussian_kernel;
	add.s64 	%rd44, %rd43, %rd42;
	ld.const.f32 	%f94, [%rd44];
	ld.global.f32 	%f95, [%rd3+12];
	fma.rn.f32 	%f132, %f94, %f95, %f132;
	add.f32 	%f131, %f131, %f94;
$L__BB1_31:
	add.s32 	%r121, %r121, 4;
$L__BB1_32:
	and.b32  	%r96, %r53, 1;
	setp.eq.b32 	%p44, %r96, 1;
	not.pred 	%p45, %p44;
	@%p45 bra 	$L__BB1_38;
	add.s32 	%r48, %r121, %r1;
	setp.lt.s32 	%p46, %r48, 0;
	setp.ge.s32 	%p47, %r48, %r52;
	add.s32 	%r97, %r48, %r6;
	mul.wide.s32 	%rd45, %r97, 4;
	add.s64 	%rd4, %rd1, %rd45;
	or.pred  	%p48, %p46, %p47;
	@%p48 bra 	$L__BB1_35;
	add.s32 	%r98, %r121, %r53;
	mad.lo.s32 	%r99, %r98, %r5, %r53;
	mul.wide.s32 	%rd46, %r99, 4;
	mov.u64 	%rd47, d_gaussian_kernel;
	add.s64 	%rd48, %rd47, %rd46;
	ld.const.f32 	%f96, [%rd48];
	ld.global.f32 	%f97, [%rd4];
	fma.rn.f32 	%f132, %f96, %f97, %f132;
	add.f32 	%f131, %f131, %f96;
$L__BB1_35:
	add.s32 	%r100, %r48, 1;
	setp.lt.s32 	%p49, %r100, 0;
	setp.ge.s32 	%p50, %r100, %r52;
	or.pred  	%p51, %p49, %p50;
	@%p51 bra 	$L__BB1_37;
	add.s32 	%r101, %r121, %r53;
	mad.lo.s32 	%r102, %r5, %r101, %r5;
	add.s32 	%r103, %r102, %r53;
	mul.wide.s32 	%rd49, %r103, 4;
	mov.u64 	%rd50, d_gaussian_kernel;
	add.s64 	%rd51, %rd50, %rd49;
	ld.const.f32 	%f98, [%rd51];
	ld.global.f32 	%f99, [%rd4+4];
	fma.rn.f32 	%f132, %f98, %f99, %f132;
	add.f32 	%f131, %f131, %f98;
$L__BB1_37:
	add.s32 	%r121, %r121, 2;
$L__BB1_38:
	add.s32 	%r51, %r121, %r1;
	setp.lt.s32 	%p52, %r51, 0;
	setp.ge.s32 	%p53, %r51, %r52;
	or.pred  	%p54, %p52, %p53;
	@%p54 bra 	$L__BB1_40;
	add.s32 	%r104, %r121, %r53;
	mad.lo.s32 	%r105, %r104, %r5, %r53;
	mul.wide.s32 	%rd52, %r105, 4;
	mov.u64 	%rd53, d_gaussian_kernel;
	add.s64 	%rd54, %rd53, %rd52;
	ld.const.f32 	%f100, [%rd54];
	add.s32 	%r106, %r51, %r6;
	mul.wide.s32 	%rd55, %r106, 4;
	add.s64 	%rd56, %rd1, %rd55;
	ld.global.f32 	%f101, [%rd56];
	fma.rn.f32 	%f132, %f100, %f101, %f132;
	add.f32 	%f131, %f131, %f100;
$L__BB1_40:
	div.rn.f32 	%f102, %f132, %f131;
	mad.lo.s32 	%r107, %r52, %r62, %r1;
	cvta.to.global.u64 	%rd57, %rd5;
	mul.wide.s32 	%rd58, %r107, 4;
	add.s64 	%rd59, %rd57, %rd58;
	st.global.f32 	[%rd59], %f102;
$L__BB1_41:
	ret;

}
	// .globl	_Z13blur_v_kernelPKfPfiii
.visible .entry _Z13blur_v_kernelPKfPfiii(
	.param .u64 .ptr .align 1 _Z13blur_v_kernelPKfPfiii_param_0,
	.param .u64 .ptr .align 1 _Z13blur_v_kernelPKfPfiii_param_1,
	.param .u32 _Z13blur_v_kernelPKfPfiii_param_2,
	.param .u32 _Z13blur_v_kernelPKfPfiii_param_3,
	.param .u32 _Z13blur_v_kernelPKfPfiii_param_4
)
{
	.reg .pred 	%p<55>;
	.reg .b32 	%r<112>;
	.reg .b32 	%f<141>;
	.reg .b64 	%rd<50>;

	ld.param.u64 	%rd6, [_Z13blur_v_kernelPKfPfiii_param_0];
	ld.param.u32 	%r57, [_Z13blur_v_kernelPKfPfiii_param_2];
	ld.param.u32 	%r60, [_Z13blur_v_kernelPKfPfiii_param_3];
	ld.param.u32 	%r59, [_Z13blur_v_kernelPKfPfiii_param_4];
	cvta.to.global.u64 	%rd1, %rd6;
	mov.u32 	%r61, %ctaid.x;
	mov.u32 	%r62, %ntid.x;
	mov.u32 	%r63, %tid.x;
	mad.lo.s32 	%r1, %r61, %r62, %r63;
	mov.u32 	%r64, %ctaid.y;
	mov.u32 	%r65, %ntid.y;
	mov.u32 	%r66, %tid.y;
	mad.lo.s32 	%r67, %r64, %r65, %r66;
	setp.ge.s32 	%p1, %r1, %r57;
	setp.ge.s32 	%p2, %r67, %r60;
	or.pred  	%p3, %p1, %p2;
	@%p3 bra 	$L__BB2_41;
	setp.lt.s32 	%p4, %r59, 0;
	mov.f32 	%f132, 0f00000000;
	mov.f32 	%f131, %f132;
	@%p4 bra 	$L__BB2_40;
	neg.s32 	%r110, %r59;
	shl.b32 	%r4, %r59, 1;
	or.b32  	%r5, %r4, 1;
	mad.lo.s32 	%r97, %r59, %r4, %r59;
	add.s32 	%r7, %r97, %r59;
	setp.lt.u32 	%p5, %r59, 4;
	mov.f32 	%f131, 0f00000000;
	mov.f32 	%f132, %f131;
	@%p5 bra 	$L__BB2_22;
	sub.s32 	%r108, 3, %r59;
	and.b32  	%r68, %r5, -8;
	neg.s32 	%r107, %r68;
	sub.s32 	%r106, %r67, %r59;
	mul.lo.s32 	%r69, %r57, %r106;
	add.s32 	%r70, %r69, %r57;
	add.s32 	%r105, %r1, %r70;
	shl.b32 	%r12, %r57, 3;
	add.s32 	%r71, %r106, 2;
	mad.lo.s32 	%r104, %r57, %r71, %r1;
	add.s32 	%r72, %r106, 3;
	mad.lo.s32 	%r103, %r57, %r72, %r1;
	add.s32 	%r73, %r106, 4;
	mad.lo.s32 	%r102, %r57, %r73, %r1;
	add.s32 	%r74, %r106, 5;
	mad.lo.s32 	%r101, %r57, %r74, %r1;
	add.s32 	%r75, %r106, 6;
	mad.lo.s32 	%r100, %r57, %r75, %r1;
	add.s32 	%r76, %r106, 7;
	mad.lo.s32 	%r99, %r57, %r76, %r1;
	add.s32 	%r98, %r1, %r69;
	mov.f32 	%f131, 0f00000000;
	mov.u64 	%rd8, d_gaussian_kernel;
$L__BB2_4:
	.pragma "nounroll";
	setp.lt.s32 	%p6, %r106, 0;
	setp.ge.s32 	%p7, %r106, %r60;
	mul.wide.s32 	%rd7, %r97, 4;
	add.s64 	%rd2, %rd8, %rd7;
	or.pred  	%p8, %p6, %p7;
	@%p8 bra 	$L__BB2_6;
	ld.const.f32 	%f72, [%rd2];
	mul.wide.s32 	%rd9, %r98, 4;
	add.s64 	%rd10, %rd1, %rd9;
	ld.global.f32 	%f73, [%rd10];
	fma.rn.f32 	%f132, %f72, %f73, %f132;
	add.f32 	%f131, %f131, %f72;
$L__BB2_6:
	add.s32 	%r77, %r106, 1;
	setp.lt.s32 	%p9, %r77, 0;
	setp.ge.s32 	%p10, %r77, %r60;
	or.pred  	%p11, %p9, %p10;
	@%p11 bra 	$L__BB2_8;
	ld.const.f32 	%f74, [%rd2+4];
	mul.wide.s32 	%rd11, %r105, 4;
	add.s64 	%rd12, %rd1, %rd11;
	ld.global.f32 	%f75, [%rd12];
	fma.rn.f32 	%f132, %f74, %f75, %f132;
	add.f32 	%f131, %f131, %f74;
$L__BB2_8:
	add.s32 	%r78, %r106, 2;
	setp.lt.s32 	%p12, %r78, 0;
	setp.ge.s32 	%p13, %r78, %r60;
	or.pred  	%p14, %p12, %p13;
	@%p14 bra 	$L__BB2_10;
	ld.const.f32 	%f76, [%rd2+8];
	mul.wide.s32 	%rd13, %r104, 4;
	add.s64 	%rd14, %rd1, %rd13;
	ld.global.f32 	%f77, [%rd14];
	fma.rn.f32 	%f132, %f76, %f77, %f132;
	add.f32 	%f131, %f131, %f76;
$L__BB2_10:
	add.s32 	%r79, %r106, 3;
	setp.lt.s32 	%p15, %r79, 0;
	setp.ge.s32 	%p16, %r79, %r60;
	or.pred  	%p17, %p15, %p16;
	@%p17 bra 	$L__BB2_12;
	ld.const.f32 	%f78, [%rd2+12];
	mul.wide.s32 	%rd15, %r103, 4;
	add.s64 	%rd16, %rd1, %rd15;
	ld.global.f32 	%f79, [%rd16];
	fma.rn.f32 	%f132, %f78, %f79, %f132;
	add.f32 	%f131, %f131, %f78;
$L__BB2_12:
	add.s32 	%r80, %r106, 4;
	setp.lt.s32 	%p18, %r80, 0;
	setp.ge.s32 	%p19, %r80, %r60;
	or.pred  	%p20, %p18, %p19;
	@%p20 bra 	$L__BB2_14;
	ld.const.f32 	%f80, [%rd2+16];
	mul.wide.s32 	%rd17, %r102, 4;
	add.s64 	%rd18, %rd1, %rd17;
	ld.global.f32 	%f81, [%rd18];
	fma.rn.f32 	%f132, %f80, %f81, %f132;
	add.f32 	%f131, %f131, %f80;
$L__BB2_14:
	add.s32 	%r81, %r106, 5;
	setp.lt.s32 	%p21, %r81, 0;
	setp.ge.s32 	%p22, %r81, %r60;
	or.pred  	%p23, %p21, %p22;
	@%p23 bra 	$L__BB2_16;
	ld.const.f32 	%f82, [%rd2+20];
	mul.wide.s32 	%rd19, %r101, 4;
	add.s64 	%rd20, %rd1, %rd19;
	ld.global.f32 	%f83, [%rd20];
	fma.rn.f32 	%f132, %f82, %f83, %f132;
	add.f32 	%f131, %f131, %f82;
$L__BB2_16:
	add.s32 	%r82, %r106, 6;
	setp.lt.s32 	%p24, %r82, 0;
	setp.ge.s32 	%p25, %r82, %r60;
	or.pred  	%p26, %p24, %p25;
	@%p26 bra 	$L__BB2_18;
	ld.const.f32 	%f84, [%rd2+24];
	mul.wide.s32 	%rd21, %r100, 4;
	add.s64 	%rd22, %rd1, %rd21;
	ld.global.f32 	%f85, [%rd22];
	fma.rn.f32 	%f132, %f84, %f85, %f132;
	add.f32 	%f131, %f131, %f84;
$L__BB2_18:
	add.s32 	%r83, %r106, 7;
	setp.lt.s32 	%p27, %r83, 0;
	setp.ge.s32 	%p28, %r83, %r60;
	or.pred  	%p29, %p27, %p28;
	@%p29 bra 	$L__BB2_20;
	ld.const.f32 	%f86, [%rd2+28];
	mul.wide.s32 	%rd23, %r99, 4;
	add.s64 	%rd24, %rd1, %rd23;
	ld.global.f32 	%f87, [%rd24];
	fma.rn.f32 	%f132, %f86, %f87, %f132;
	add.f32 	%f131, %f131, %f86;
$L__BB2_20:
	add.s32 	%r108, %r108, 8;
	add.s32 	%r107, %r107, 8;
	add.s32 	%r106, %r106, 8;
	add.s32 	%r105, %r105, %r12;
	add.s32 	%r104, %r104, %r12;
	add.s32 	%r103, %r103, %r12;
	add.s32 	%r102, %r102, %r12;
	add.s32 	%r101, %r101, %r12;
	add.s32 	%r100, %r100, %r12;
	add.s32 	%r99, %r99, %r12;
	add.s32 	%r98, %r98, %r12;
	add.s32 	%r97, %r97, 8;
	setp.ne.s32 	%p30, %r107, 0;
	@%p30 bra 	$L__BB2_4;
	add.s32 	%r110, %r108, -3;
$L__BB2_22:
	and.b32  	%r84, %r4, 6;
	setp.lt.u32 	%p31, %r84, 3;
	@%p31 bra 	$L__BB2_32;
	add.s32 	%r46, %r110, %r67;
	setp.lt.s32 	%p32, %r46, 0;
	setp.ge.s32 	%p33, %r46, %r60;
	add.s32 	%r85, %r7, %r110;
	mul.wide.s32 	%rd25, %r85, 4;
	mov.u64 	%rd26, d_gaussian_kernel;
	add.s64 	%rd3, %rd26, %rd25;
	or.pred  	%p34, %p32, %p33;
	@%p34 bra 	$L__BB2_25;
	ld.const.f32 	%f88, [%rd3];
	mad.lo.s32 	%r86, %r46, %r57, %r1;
	mul.wide.s32 	%rd27, %r86, 4;
	add.s64 	%rd28, %rd1, %rd27;
	ld.global.f32 	%f89, [%rd28];
	fma.rn.f32 	%f132, %f88, %f89, %f132;
	add.f32 	%f131, %f131, %f88;
$L__BB2_25:
	add.s32 	%r47, %r46, 1;
	setp.lt.s32 	%p35, %r47, 0;
	setp.ge.s32 	%p36, %r47, %r60;
	or.pred  	%p37, %p35, %p36;
	@%p37 bra 	$L__BB2_27;
	ld.const.f32 	%f90, [%rd3+4];
	mad.lo.s32 	%r87, %r47, %r57, %r1;
	mul.wide.s32 	%rd29, %r87, 4;
	add.s64 	%rd30, %rd1, %rd29;
	ld.global.f32 	%f91, [%rd30];
	fma.rn.f32 	%f132, %f90, %f91, %f132;
	add.f32 	%f131, %f131, %f90;
$L__BB2_27:
	add.s32 	%r48, %r46, 2;
	setp.lt.s32 	%p38, %r48, 0;
	setp.ge.s32 	%p39, %r48, %r60;
	or.pred  	%p40, %p38, %p39;
	@%p40 bra 	$L__BB2_29;
	ld.const.f32 	%f92, [%rd3+8];
	mad.lo.s32 	%r88, %r48, %r57, %r1;
	mul.wide.s32 	%rd31, %r88, 4;
	add.s64 	%rd32, %rd1, %rd31;
	ld.global.f32 	%f93, [%rd32];
	fma.rn.f32 	%f132, %f92, %f93, %f132;
	add.f32 	%f131, %f131, %f92;
$L__BB2_29:
	add.s32 	%r49, %r46, 3;
	setp.lt.s32 	%p41, %r49, 0;
	setp.ge.s32 	%p42, %r49, %r60;
	or.pred  	%p43, %p41, %p42;
	@%p43 bra 	$L__BB2_31;
	ld.const.f32 	%f94, [%rd3+12];
	mad.lo.s32 	%r89, %r49, %r57, %r1;
	mul.wide.s32 	%rd33, %r89, 4;
	add.s64 	%rd34, %rd1, %rd33;
	ld.global.f32 	%f95, [%rd34];
	fma.rn.f32 	%f132, %f94, %f95, %f132;
	add.f32 	%f131, %f131, %f94;
$L__BB2_31:
	add.s32 	%r110, %r110, 4;
$L__BB2_32:
	and.b32  	%r90, %r59, 1;
	setp.eq.b32 	%p44, %r90, 1;
	not.pred 	%p45, %p44;
	@%p45 bra 	$L__BB2_38;
	add.s32 	%r52, %r110, %r67;
	setp.lt.s32 	%p46, %r52, 0;
	setp.ge.s32 	%p47, %r52, %r60;
	add.s32 	%r91, %r7, %r110;
	mul.wide.s32 	%rd35, %r91, 4;
	mov.u64 	%rd36, d_gaussian_kernel;
	add.s64 	%rd4, %rd36, %rd35;
	or.pred  	%p48, %p46, %p47;
	@%p48 bra 	$L__BB2_35;
	ld.const.f32 	%f96, [%rd4];
	mad.lo.s32 	%r92, %r52, %r57, %r1;
	mul.wide.s32 	%rd37, %r92, 4;
	add.s64 	%rd38, %rd1, %rd37;
	ld.global.f32 	%f97, [%rd38];
	fma.rn.f32 	%f132, %f96, %f97, %f132;
	add.f32 	%f131, %f131, %f96;
$L__BB2_35:
	add.s32 	%r53, %r52, 1;
	setp.lt.s32 	%p49, %r53, 0;
	setp.ge.s32 	%p50, %r53, %r60;
	or.pred  	%p51, %p49, %p50;
	@%p51 bra 	$L__BB2_37;
	ld.const.f32 	%f98, [%rd4+4];
	mad.lo.s32 	%r93, %r53, %r57, %r1;
	mul.wide.s32 	%rd39, %r93, 4;
	add.s64 	%rd40, %rd1, %rd39;
	ld.global.f32 	%f99, [%rd40];
	fma.rn.f32 	%f132, %f98, %f99, %f132;
	add.f32 	%f131, %f131, %f98;
$L__BB2_37:
	add.s32 	%r110, %r110, 2;
$L__BB2_38:
	add.s32 	%r56, %r110, %r67;
	setp.lt.s32 	%p52, %r56, 0;
	setp.ge.s32 	%p53, %r56, %r60;
	or.pred  	%p54, %p52, %p53;
	@%p54 bra 	$L__BB2_40;
	add.s32 	%r94, %r7, %r110;
	mul.wide.s32 	%rd41, %r94, 4;
	mov.u64 	%rd42, d_gaussian_kernel;
	add.s64 	%rd43, %rd42, %rd41;
	ld.const.f32 	%f100, [%rd43];
	mad.lo.s32 	%r95, %r56, %r57, %r1;
	mul.wide.s32 	%rd44, %r95, 4;
	add.s64 	%rd45, %rd1, %rd44;
	ld.global.f32 	%f101, [%rd45];
	fma.rn.f32 	%f132, %f100, %f101, %f132;
	add.f32 	%f131, %f131, %f100;
$L__BB2_40:
	ld.param.u64 	%rd49, [_Z13blur_v_kernelPKfPfiii_param_1];
	div.rn.f32 	%f102, %f132, %f131;
	mad.lo.s32 	%r96, %r57, %r67, %r1;
	cvta.to.global.u64 	%rd46, %rd49;
	mul.wide.s32 	%rd47, %r96, 4;
	add.s64 	%rd48, %rd46, %rd47;
	st.global.f32 	[%rd48], %f102;
$L__BB2_41:
	ret;

}
	// .globl	_Z14enhance_kernelPKfS0_Pfiif
.visible .entry _Z14enhance_kernelPKfS0_Pfiif(
	.param .u64 .ptr .align 1 _Z14enhance_kernelPKfS0_Pfiif_param_0,
	.param .u64 .ptr .align 1 _Z14enhance_kernelPKfS0_Pfiif_param_1,
	.param .u64 .ptr .align 1 _Z14enhance_kernelPKfS0_Pfiif_param_2,
	.param .u32 _Z14enhance_kernelPKfS0_Pfiif_param_3,
	.param .u32 _Z14enhance_kernelPKfS0_Pfiif_param_4,
	.param .f32 _Z14enhance_kernelPKfS0_Pfiif_param_5
)
{
	.reg .pred 	%p<32>;
	.reg .b32 	%r<47>;
	.reg .b32 	%f<219>;
	.reg .b64 	%rd<12>;

	ld.param.u64 	%rd1, [_Z14enhance_kernelPKfS0_Pfiif_param_0];
	ld.param.u64 	%rd2, [_Z14enhance_kernelPKfS0_Pfiif_param_1];
	ld.param.u64 	%rd3, [_Z14enhance_kernelPKfS0_Pfiif_param_2];
	ld.param.u32 	%r4, [_Z14enhance_kernelPKfS0_Pfiif_param_3];
	ld.param.u32 	%r5, [_Z14enhance_kernelPKfS0_Pfiif_param_4];
	ld.param.f32 	%f20, [_Z14enhance_kernelPKfS0_Pfiif_param_5];
	mov.u32 	%r7, %ctaid.x;
	mov.u32 	%r8, %ntid.x;
	mov.u32 	%r9, %tid.x;
	mad.lo.s32 	%r1, %r7, %r8, %r9;
	mov.u32 	%r10, %ctaid.y;
	mov.u32 	%r11, %ntid.y;
	mov.u32 	%r12, %tid.y;
	mad.lo.s32 	%r13, %r10, %r11, %r12;
	setp.ge.s32 	%p1, %r1, %r4;
	setp.ge.s32 	%p2, %r13, %r5;
	or.pred  	%p3, %p1, %p2;
	@%p3 bra 	$L__BB3_19;
	cvta.to.global.u64 	%rd4, %rd1;
	cvta.to.global.u64 	%rd5, %rd2;
	mad.lo.s32 	%r3, %r4, %r13, %r1;
	mul.wide.s32 	%rd6, %r3, 4;
	add.s64 	%rd7, %rd4, %rd6;
	ld.global.f32 	%f22, [%rd7];
	add.s64 	%rd8, %rd5, %rd6;
	ld.global.f32 	%f1, [%rd8];
	div.rn.f32 	%f2, %f22, 0f42C80000;
	abs.f32 	%f3, %f2;
	setp.eq.f32 	%p4, %f2, 0f3F800000;
	mov.f32 	%f216, 0f3F800000;
	@%p4 bra 	$L__BB3_8;
	setp.num.f32 	%p5, %f3, %f3;
	@%p5 bra 	$L__BB3_4;
	mov.f32 	%f79, 0f400CCCCD;
	add.rn.f32 	%f216, %f2, %f79;
	bra.uni 	$L__BB3_8;
$L__BB3_4:
	setp.neu.f32 	%p6, %f2, 0f00000000;
	setp.neu.f32 	%p7, %f3, 0f7F800000;
	and.pred  	%p8, %p6, %p7;
	@%p8 bra 	$L__BB3_6;
	add.f32 	%f78, %f2, %f2;
	mov.b32 	%r23, %f78;
	and.b32  	%r24, %r23, 2147483647;
	mov.b32 	%f216, %r24;
	bra.uni 	$L__BB3_8;
$L__BB3_6:
	setp.lt.f32 	%p9, %f3, 0f00800000;
	mul.f32 	%f23, %f3, 0f4B800000;
	selp.f32 	%f24, %f23, %f3, %p9;
	mov.b32 	%r14, %f24;
	add.s32 	%r15, %r14, -1060439283;
	and.b32  	%r16, %r15, -8388608;
	sub.s32 	%r17, %r14, %r16;
	mov.b32 	%f25, %r17;
	cvt.rn.f32.s32 	%f26, %r16;
	selp.f32 	%f27, 0fC1C00000, 0f00000000, %p9;
	fma.rn.f32 	%f28, %f26, 0f34000000, %f27;
	add.f32 	%f29, %f25, 0fBF800000;
	add.f32 	%f30, %f25, 0f3F800000;
	rcp.approx.ftz.f32 	%f31, %f30;
	add.f32 	%f32, %f29, %f29;
	mul.f32 	%f33, %f32, %f31;
	mul.f32 	%f34, %f33, %f33;
	neg.f32 	%f35, %f33;
	sub.f32 	%f36, %f29, %f33;
	add.f32 	%f37, %f36, %f36;
	fma.rn.f32 	%f38, %f35, %f29, %f37;
	mul.rn.f32 	%f39, %f31, %f38;
	fma.rn.f32 	%f40, %f34, 0f3A2C32E4, 0f3B52E7DB;
	fma.rn.f32 	%f41, %f40, %f34, 0f3C93BB73;
	fma.rn.f32 	%f42, %f41, %f34, 0f3DF6384F;
	mul.rn.f32 	%f43, %f42, %f34;
	fma.rn.f32 	%f44, %f33, 0f3FB8AA3B, %f28;
	mul.f32 	%f45, %f43, 0f40400000;
	sub.f32 	%f46, %f28, %f44;
	fma.rn.f32 	%f47, %f33, 0f3FB8AA3B, %f46;
	fma.rn.f32 	%f48, %f39, 0f3FB8AA3B, %f47;
	fma.rn.f32 	%f49, %f33, 0f32A55E34, %f48;
	fma.rn.f32 	%f50, %f45, %f39, %f49;
	fma.rn.f32 	%f51, %f43, %f33, %f50;
	add.rn.f32 	%f52, %f44, %f51;
	mov.f32 	%f53, 0f400CCCCD;
	mul.rn.f32 	%f54, %f52, %f53;
	cvt.rni.f32.f32 	%f55, %f54;
	sub.f32 	%f56, %f54, %f55;
	neg.f32 	%f57, %f54;
	fma.rn.f32 	%f58, %f52, 0f400CCCCD, %f57;
	neg.f32 	%f59, %f44;
	add.rn.f32 	%f60, %f52, %f59;
	neg.f32 	%f61, %f60;
	add.rn.f32 	%f62, %f51, %f61;
	fma.rn.f32 	%f63, %f62, 0f400CCCCD, %f58;
	add.f32 	%f64, %f56, %f63;
	setp.gt.f32 	%p10, %f55, 0f00000000;
	selp.b32 	%r18, 0, -2097152000, %p10;
	setp.geu.f32 	%p11, %f2, 0f00000000;
	setp.lt.f32 	%p12, %f54, 0f00000000;
	selp.f32 	%f65, 0f00000000, 0f7F800000, %p12;
	abs.f32 	%f66, %f54;
	setp.gt.f32 	%p13, %f66, 0f43180000;
	cvt.rzi.s32.f32 	%r19, %f55;
	shl.b32 	%r20, %r19, 23;
	sub.s32 	%r21, %r20, %r18;
	mov.b32 	%f67, %r21;
	add.s32 	%r22, %r18, 2130706432;
	mov.b32 	%f68, %r22;
	fma.rn.f32 	%f69, %f64, 0f391FCB8E, 0f3AAF85ED;
	fma.rn.f32 	%f70, %f69, %f64, 0f3C1D9856;
	fma.rn.f32 	%f71, %f70, %f64, 0f3D6357BB;
	fma.rn.f32 	%f72, %f71, %f64, 0f3E75FDEC;
	fma.rn.f32 	%f73, %f72, %f64, 0f3F317218;
	fma.rn.f32 	%f74, %f73, %f64, 0f3F800000;
	mul.f32 	%f75, %f74, %f68;
	mul.f32 	%f76, %f75, %f67;
	selp.f32 	%f216, %f65, %f76, %p13;
	@%p11 bra 	$L__BB3_8;
	mov.f32 	%f216, 0f7FFFFFFF;
$L__BB3_8:
	max.f32 	%f81, %f1, 0f3C23D70A;
	div.rn.f32 	%f8, %f81, 0f42C80000;
	abs.f32 	%f9, %f8;
	setp.eq.f32 	%p14, %f8, 0f3F800000;
	mov.f32 	%f217, 0f3F800000;
	@%p14 bra 	$L__BB3_13;
	setp.num.f32 	%p15, %f9, %f9;
	@%p15 bra 	$L__BB3_11;
	mov.f32 	%f137, 0f400CCCCD;
	add.rn.f32 	%f217, %f8, %f137;
	bra.uni 	$L__BB3_13;
$L__BB3_11:
	setp.lt.f32 	%p16, %f9, 0f00800000;
	mul.f32 	%f82, %f9, 0f4B800000;
	selp.f32 	%f83, %f82, %f9, %p16;
	mov.b32 	%r25, %f83;
	add.s32 	%r26, %r25, -1060439283;
	and.b32  	%r27, %r26, -8388608;
	sub.s32 	%r28, %r25, %r27;
	mov.b32 	%f84, %r28;
	cvt.rn.f32.s32 	%f85, %r27;
	selp.f32 	%f86, 0fC1C00000, 0f00000000, %p16;
	fma.rn.f32 	%f87, %f85, 0f34000000, %f86;
	add.f32 	%f88, %f84, 0fBF800000;
	add.f32 	%f89, %f84, 0f3F800000;
	rcp.approx.ftz.f32 	%f90, %f89;
	add.f32 	%f91, %f88, %f88;
	mul.f32 	%f92, %f91, %f90;
	mul.f32 	%f93, %f92, %f92;
	neg.f32 	%f94, %f92;
	sub.f32 	%f95, %f88, %f92;
	add.f32 	%f96, %f95, %f95;
	fma.rn.f32 	%f97, %f94, %f88, %f96;
	mul.rn.f32 	%f98, %f90, %f97;
	fma.rn.f32 	%f99, %f93, 0f3A2C32E4, 0f3B52E7DB;
	fma.rn.f32 	%f100, %f99, %f93, 0f3C93BB73;
	fma.rn.f32 	%f101, %f100, %f93, 0f3DF6384F;
	mul.rn.f32 	%f102, %f101, %f93;
	fma.rn.f32 	%f103, %f92, 0f3FB8AA3B, %f87;
	mul.f32 	%f104, %f102, 0f40400000;
	sub.f32 	%f105, %f87, %f103;
	fma.rn.f32 	%f106, %f92, 0f3FB8AA3B, %f105;
	fma.rn.f32 	%f107, %f98, 0f3FB8AA3B, %f106;
	fma.rn.f32 	%f108, %f92, 0f32A55E34, %f107;
	fma.rn.f32 	%f109, %f104, %f98, %f108;
	fma.rn.f32 	%f110, %f102, %f92, %f109;
	add.rn.f32 	%f111, %f103, %f110;
	mov.f32 	%f112, 0f400CCCCD;
	mul.rn.f32 	%f113, %f111, %f112;
	cvt.rni.f32.f32 	%f114, %f113;
	sub.f32 	%f115, %f113, %f114;
	neg.f32 	%f116, %f113;
	fma.rn.f32 	%f117, %f111, 0f400CCCCD, %f116;
	neg.f32 	%f118, %f103;
	add.rn.f32 	%f119, %f111, %f118;
	neg.f32 	%f120, %f119;
	add.rn.f32 	%f121, %f110, %f120;
	fma.rn.f32 	%f122, %f121, 0f400CCCCD, %f117;
	add.f32 	%f123, %f115, %f122;
	setp.gt.f32 	%p17, %f114, 0f00000000;
	selp.b32 	%r29, 0, -2097152000, %p17;
	setp.neu.f32 	%p18, %f8, 0f00000000;
	setp.neu.f32 	%p19, %f9, 0f7F800000;
	setp.lt.f32 	%p20, %f113, 0f00000000;
	selp.f32 	%f124, 0f00000000, 0f7F800000, %p20;
	abs.f32 	%f125, %f113;
	setp.gt.f32 	%p21, %f125, 0f43180000;
	cvt.rzi.s32.f32 	%r30, %f114;
	shl.b32 	%r31, %r30, 23;
	sub.s32 	%r32, %r31, %r29;
	mov.b32 	%f126, %r32;
	add.s32 	%r33, %r29, 2130706432;
	mov.b32 	%f127, %r33;
	fma.rn.f32 	%f128, %f123, 0f391FCB8E, 0f3AAF85ED;
	fma.rn.f32 	%f129, %f128, %f123, 0f3C1D9856;
	fma.rn.f32 	%f130, %f129, %f123, 0f3D6357BB;
	fma.rn.f32 	%f131, %f130, %f123, 0f3E75FDEC;
	fma.rn.f32 	%f132, %f131, %f123, 0f3F317218;
	fma.rn.f32 	%f133, %f132, %f123, 0f3F800000;
	mul.f32 	%f134, %f133, %f127;
	mul.f32 	%f135, %f134, %f126;
	selp.f32 	%f217, %f124, %f135, %p21;
	and.pred  	%p22, %p18, %p19;
	@%p22 bra 	$L__BB3_13;
	add.f32 	%f136, %f8, %f8;
	mov.b32 	%r34, %f136;
	and.b32  	%r35, %r34, 2147483647;
	mov.b32 	%f217, %r35;
$L__BB3_13:
	mul.f32 	%f139, %f216, 0f42C80000;
	mul.f32 	%f140, %f217, 0f42C80000;
	sub.f32 	%f141, %f139, %f140;
	add.f32 	%f142, %f140, 0f3F000000;
	div.rn.f32 	%f143, %f141, %f142;
	div.rn.f32 	%f144, %f1, 0f42C80000;
	mul.f32 	%f145, %f144, 0f40800000;
	mov.f32 	%f218, 0f3F800000;
	sub.f32 	%f146, %f218, %f144;
	fma.rn.f32 	%f147, %f145, %f146, 0f3E99999A;
	max.f32 	%f148, %f147, 0f3E99999A;
	min.f32 	%f149, %f148, 0f3F800000;
	mul.f32 	%f150, %f20, %f149;
	fma.rn.f32 	%f151, %f150, %f143, 0f3F800000;
	max.f32 	%f152, %f151, 0f3F333333;
	min.f32 	%f153, %f152, 0f3FC00000;
	mul.f32 	%f154, %f139, %f153;
	div.rn.f32 	%f155, %f154, 0f42C80000;
	max.f32 	%f156, %f155, 0f00000000;
	min.f32 	%f14, %f156, 0f3F800000;
	abs.f32 	%f15, %f14;
	setp.eq.f32 	%p23, %f14, 0f3F800000;
	@%p23 bra 	$L__BB3_18;
	setp.num.f32 	%p24, %f15, %f15;
	@%p24 bra 	$L__BB3_16;
	mov.f32 	%f212, 0f3EE8BA2E;
	add.rn.f32 	%f218, %f14, %f212;
	bra.uni 	$L__BB3_18;
$L__BB3_16:
	setp.lt.f32 	%p25, %f15, 0f00800000;
	mul.f32 	%f157, %f15, 0f4B800000;
	selp.f32 	%f158, %f157, %f15, %p25;
	mov.b32 	%r36, %f158;
	add.s32 	%r37, %r36, -1060439283;
	and.b32  	%r38, %r37, -8388608;
	sub.s32 	%r39, %r36, %r38;
	mov.b32 	%f159, %r39;
	cvt.rn.f32.s32 	%f160, %r38;
	selp.f32 	%f161, 0fC1C00000, 0f00000000, %p25;
	fma.rn.f32 	%f162, %f160, 0f34000000, %f161;
	add.f32 	%f163, %f159, 0fBF800000;
	add.f32 	%f164, %f159, 0f3F800000;
	rcp.approx.ftz.f32 	%f165, %f164;
	add.f32 	%f166, %f163, %f163;
	mul.f32 	%f167, %f166, %f165;
	mul.f32 	%f168, %f167, %f167;
	neg.f32 	%f169, %f167;
	sub.f32 	%f170, %f163, %f167;
	add.f32 	%f171, %f170, %f170;
	fma.rn.f32 	%f172, %f169, %f163, %f171;
	mul.rn.f32 	%f173, %f165, %f172;
	fma.rn.f32 	%f174, %f168, 0f3A2C32E4, 0f3B52E7DB;
	fma.rn.f32 	%f175, %f174, %f168, 0f3C93BB73;
	fma.rn.f32 	%f176, %f175, %f168, 0f3DF6384F;
	mul.rn.f32 	%f177, %f176, %f168;
	fma.rn.f32 	%f178, %f167, 0f3FB8AA3B, %f162;
	mul.f32 	%f179, %f177, 0f40400000;
	sub.f32 	%f180, %f162, %f178;
	fma.rn.f32 	%f181, %f167, 0f3FB8AA3B, %f180;
	fma.rn.f32 	%f182, %f173, 0f3FB8AA3B, %f181;
	fma.rn.f32 	%f183, %f167, 0f32A55E34, %f182;
	fma.rn.f32 	%f184, %f179, %f173, %f183;
	fma.rn.f32 	%f185, %f177, %f167, %f184;
	add.rn.f32 	%f186, %f178, %f185;
	mov.f32 	%f187, 0f3EE8BA2E;
	mul.rn.f32 	%f188, %f186, %f187;
	cvt.rni.f32.f32 	%f189, %f188;
	sub.f32 	%f190, %f188, %f189;
	neg.f32 	%f191, %f188;
	fma.rn.f32 	%f192, %f186, 0f3EE8BA2E, %f191;
	neg.f32 	%f193, %f178;
	add.rn.f32 	%f194, %f186, %f193;
	neg.f32 	%f195, %f194;
	add.rn.f32 	%f196, %f185, %f195;
	fma.rn.f32 	%f197, %f196, 0f3EE8BA2E, %f192;
	add.f32 	%f198, %f190, %f197;
	setp.gt.f32 	%p26, %f189, 0f00000000;
	selp.b32 	%r40, 0, -2097152000, %p26;
	setp.neu.f32 	%p27, %f14, 0f00000000;
	setp.neu.f32 	%p28, %f15, 0f7F800000;
	setp.lt.f32 	%p29, %f188, 0f00000000;
	selp.f32 	%f199, 0f00000000, 0f7F800000, %p29;
	abs.f32 	%f200, %f188;
	setp.gt.f32 	%p30, %f200, 0f43180000;
	cvt.rzi.s32.f32 	%r41, %f189;
	shl.b32 	%r42, %r41, 23;
	sub.s32 	%r43, %r42, %r40;
	mov.b32 	%f201, %r43;
	add.s32 	%r44, %r40, 2130706432;
	mov.b32 	%f202, %r44;
	fma.rn.f32 	%f203, %f198, 0f391FCB8E, 0f3AAF85ED;
	fma.rn.f32 	%f204, %f203, %f198, 0f3C1D9856;
	fma.rn.f32 	%f205, %f204, %f198, 0f3D6357BB;
	fma.rn.f32 	%f206, %f205, %f198, 0f3E75FDEC;
	fma.rn.f32 	%f207, %f206, %f198, 0f3F317218;
	fma.rn.f32 	%f208, %f207, %f198, 0f3F800000;
	mul.f32 	%f209, %f208, %f202;
	mul.f32 	%f210, %f209, %f201;
	selp.f32 	%f218, %f199, %f210, %p30;
	and.pred  	%p31, %p27, %p28;
	@%p31 bra 	$L__BB3_18;
	add.f32 	%f211, %f14, %f14;
	mov.b32 	%r45, %f211;
	and.b32  	%r46, %r45, 2147483647;
	mov.b32 	%f218, %r46;
$L__BB3_18:
	mul.f32 	%f213, %f218, 0f42C80000;
	max.f32 	%f214, %f213, 0f00000000;
	min.f32 	%f215, %f214, 0f42C80000;
	cvta.to.global.u64 	%rd9, %rd3;
	add.s64 	%rd11, %rd9, %rd6;
	st.global.f32 	[%rd11], %f215;
$L__BB3_19:
	ret;

}
	// .globl	_Z17lab_to_rgb_kernelPKfS0_S0_Phiii
.visible .entry _Z17lab_to_rgb_kernelPKfS0_S0_Phiii(
	.param .u64 .ptr .align 1 _Z17lab_to_rgb_kernelPKfS0_S0_Phiii_param_0,
	.param .u64 .ptr .align 1 _Z17lab_to_rgb_kernelPKfS0_S0_Phiii_param_1,
	.param .u64 .ptr .align 1 _Z17lab_to_rgb_kernelPKfS0_S0_Phiii_param_2,
	.param .u64 .ptr .align 1 _Z17lab_to_rgb_kernelPKfS0_S0_Phiii_param_3,
	.param .u32 _Z17lab_to_rgb_kernelPKfS0_S0_Phiii_param_4,
	.param .u32 _Z17lab_to_rgb_kernelPKfS0_S0_Phiii_param_5,
	.param .u32 _Z17lab_to_rgb_kernelPKfS0_S0_Phiii_param_6
)
{
	.reg .pred 	%p<31>;
	.reg .b32 	%r<53>;
	.reg .b32 	%f<249>;
	.reg .b64 	%rd<15>;

	ld.param.u64 	%rd1, [_Z17lab_to_rgb_kernelPKfS0_S0_Phiii_param_0];
	ld.param.u64 	%rd2, [_Z17lab_to_rgb_kernelPKfS0_S0_Phiii_param_1];
	ld.param.u64 	%rd3, [_Z17lab_to_rgb_kernelPKfS0_S0_Phiii_param_2];
	ld.param.u64 	%rd4, [_Z17lab_to_rgb_kernelPKfS0_S0_Phiii_param_3];
	ld.param.u32 	%r4, [_Z17lab_to_rgb_kernelPKfS0_S0_Phiii_param_4];
	ld.param.u32 	%r6, [_Z17lab_to_rgb_kernelPKfS0_S0_Phiii_param_5];
	ld.param.u32 	%r5, [_Z17lab_to_rgb_kernelPKfS0_S0_Phiii_param_6];
	mov.u32 	%r8, %ctaid.x;
	mov.u32 	%r9, %ntid.x;
	mov.u32 	%r10, %tid.x;
	mad.lo.s32 	%r1, %r8, %r9, %r10;
	mov.u32 	%r11, %ctaid.y;
	mov.u32 	%r12, %ntid.y;
	mov.u32 	%r13, %tid.y;
	mad.lo.s32 	%r14, %r11, %r12, %r13;
	setp.ge.s32 	%p1, %r1, %r4;
	setp.ge.s32 	%p2, %r14, %r6;
	or.pred  	%p3, %p1, %p2;
	@%p3 bra 	$L__BB4_35;
	cvta.to.global.u64 	%rd5, %rd1;
	cvta.to.global.u64 	%rd6, %rd2;
	cvta.to.global.u64 	%rd7, %rd3;
	mad.lo.s32 	%r15, %r4, %r14, %r1;
	mul.lo.s32 	%r16, %r5, %r14;
	mad.lo.s32 	%r3, %r1, 3, %r16;
	mul.wide.s32 	%rd8, %r15, 4;
	add.s64 	%rd9, %rd5, %rd8;
	ld.global.f32 	%f40, [%rd9];
	add.s64 	%rd10, %rd6, %rd8;
	ld.global.f32 	%f41, [%rd10];
	add.s64 	%rd11, %rd7, %rd8;
	ld.global.f32 	%f42, [%rd11];
	add.f32 	%f43, %f40, 0f41800000;
	div.rn.f32 	%f1, %f43, 0f42E80000;
	div.rn.f32 	%f44, %f41, 0f43FA0000;
	add.f32 	%f2, %f44, %f1;
	div.rn.f32 	%f45, %f42, 0fC3480000;
	add.f32 	%f3, %f1, %f45;
	setp.leu.f32 	%p4, %f2, 0f3E53DBC2;
	@%p4 bra 	$L__BB4_3;
	mul.f32 	%f47, %f2, %f2;
	mul.f32 	%f240, %f2, %f47;
	bra.uni 	$L__BB4_4;
$L__BB4_3:
	add.f32 	%f46, %f2, 0fBE0D3DCB;
	div.rn.f32 	%f240, %f46, 0f40F92F1B;
$L__BB4_4:
	setp.leu.f32 	%p5, %f1, 0f3E53DBC2;
	@%p5 bra 	$L__BB4_6;
	mul.f32 	%f49, %f1, %f1;
	mul.f32 	%f241, %f1, %f49;
	bra.uni 	$L__BB4_7;
$L__BB4_6:
	add.f32 	%f48, %f1, 0fBE0D3DCB;
	div.rn.f32 	%f241, %f48, 0f40F92F1B;
$L__BB4_7:
	setp.leu.f32 	%p6, %f3, 0f3E53DBC2;
	@%p6 bra 	$L__BB4_9;
	mul.f32 	%f51, %f3, %f3;
	mul.f32 	%f242, %f3, %f51;
	bra.uni 	$L__BB4_10;
$L__BB4_9:
	add.f32 	%f50, %f3, 0fBE0D3DCB;
	div.rn.f32 	%f242, %f50, 0f40F92F1B;
$L__BB4_10:
	mul.f32 	%f52, %f240, 0f3F735200;
	mul.f32 	%f53, %f242, 0f3F8B5EC8;
	mul.f32 	%f54, %f241, 0fBFC4C0F4;
	fma.rn.f32 	%f55, %f52, 0f404F639A, %f54;
	fma.rn.f32 	%f13, %f53, 0fBEFF3F82, %f55;
	mul.f32 	%f56, %f52, 0fBF7821D1;
	fma.rn.f32 	%f57, %f241, 0f3FF0211F, %f56;
	fma.rn.f32 	%f14, %f53, 0f3D2A36A0, %f57;
	mul.f32 	%f58, %f241, 0fBE50EC2A;
	fma.rn.f32 	%f59, %f52, 0f3D63EA55, %f58;
	fma.rn.f32 	%f15, %f53, 0f3F875328, %f59;
	setp.leu.f32 	%p7, %f13, 0f3B4D2E1C;
	@%p7 bra 	$L__BB4_17;
	abs.f32 	%f16, %f13;
	setp.eq.f32 	%p8, %f13, 0f3F800000;
	mov.f32 	%f243, 0f3F800000;
	@%p8 bra 	$L__BB4_16;
	setp.num.f32 	%p9, %f16, %f16;
	@%p9 bra 	$L__BB4_14;
	mov.f32 	%f116, 0f3ED55555;
	add.rn.f32 	%f243, %f13, %f116;
	bra.uni 	$L__BB4_16;
$L__BB4_14:
	setp.lt.f32 	%p10, %f16, 0f00800000;
	mul.f32 	%f61, %f16, 0f4B800000;
	selp.f32 	%f62, %f61, %f16, %p10;
	mov.b32 	%r17, %f62;
	add.s32 	%r18, %r17, -1060439283;
	and.b32  	%r19, %r18, -8388608;
	sub.s32 	%r20, %r17, %r19;
	mov.b32 	%f63, %r20;
	cvt.rn.f32.s32 	%f64, %r19;
	selp.f32 	%f65, 0fC1C00000, 0f00000000, %p10;
	fma.rn.f32 	%f66, %f64, 0f34000000, %f65;
	add.f32 	%f67, %f63, 0fBF800000;
	add.f32 	%f68, %f63, 0f3F800000;
	rcp.approx.ftz.f32 	%f69, %f68;
	add.f32 	%f70, %f67, %f67;
	mul.f32 	%f71, %f70, %f69;
	mul.f32 	%f72, %f71, %f71;
	neg.f32 	%f73, %f71;
	sub.f32 	%f74, %f67, %f71;
	add.f32 	%f75, %f74, %f74;
	fma.rn.f32 	%f76, %f73, %f67, %f75;
	mul.rn.f32 	%f77, %f69, %f76;
	fma.rn.f32 	%f78, %f72, 0f3A2C32E4, 0f3B52E7DB;
	fma.rn.f32 	%f79, %f78, %f72, 0f3C93BB73;
	fma.rn.f32 	%f80, %f79, %f72, 0f3DF6384F;
	mul.rn.f32 	%f81, %f80, %f72;
	fma.rn.f32 	%f82, %f71, 0f3FB8AA3B, %f66;
	mul.f32 	%f83, %f81, 0f40400000;
	sub.f32 	%f84, %f66, %f82;
	fma.rn.f32 	%f85, %f71, 0f3FB8AA3B, %f84;
	fma.rn.f32 	%f86, %f77, 0f3FB8AA3B, %f85;
	fma.rn.f32 	%f87, %f71, 0f32A55E34, %f86;
	fma.rn.f32 	%f88, %f83, %f77, %f87;
	fma.rn.f32 	%f89, %f81, %f71, %f88;
	add.rn.f32 	%f90, %f82, %f89;
	mov.f32 	%f91, 0f3ED55555;
	mul.rn.f32 	%f92, %f90, %f91;
	cvt.rni.f32.f32 	%f93, %f92;
	sub.f32 	%f94, %f92, %f93;
	neg.f32 	%f95, %f92;
	fma.rn.f32 	%f96, %f90, 0f3ED55555, %f95;
	neg.f32 	%f97, %f82;
	add.rn.f32 	%f98, %f90, %f97;
	neg.f32 	%f99, %f98;
	add.rn.f32 	%f100, %f89, %f99;
	fma.rn.f32 	%f101, %f100, 0f3ED55555, %f96;
	add.f32 	%f102, %f94, %f101;
	setp.gt.f32 	%p11, %f93, 0f00000000;
	selp.b32 	%r21, 0, -2097152000, %p11;
	setp.neu.f32 	%p12, %f16, 0f7F800000;
	setp.lt.f32 	%p13, %f92, 0f00000000;
	selp.f32 	%f103, 0f00000000, 0f7F800000, %p13;
	abs.f32 	%f104, %f92;
	setp.gt.f32 	%p14, %f104, 0f43180000;
	cvt.rzi.s32.f32 	%r22, %f93;
	shl.b32 	%r23, %r22, 23;
	sub.s32 	%r24, %r23, %r21;
	mov.b32 	%f105, %r24;
	add.s32 	%r25, %r21, 2130706432;
	mov.b32 	%f106, %r25;
	fma.rn.f32 	%f107, %f102, 0f391FCB8E, 0f3AAF85ED;
	fma.rn.f32 	%f108, %f107, %f102, 0f3C1D9856;
	fma.rn.f32 	%f109, %f108, %f102, 0f3D6357BB;
	fma.rn.f32 	%f110, %f109, %f102, 0f3E75FDEC;
	fma.rn.f32 	%f111, %f110, %f102, 0f3F317218;
	fma.rn.f32 	%f112, %f111, %f102, 0f3F800000;
	mul.f32 	%f113, %f112, %f106;
	mul.f32 	%f114, %f113, %f105;
	selp.f32 	%f243, %f103, %f114, %p14;
	@%p12 bra 	$L__BB4_16;
	add.f32 	%f115, %f13, %f13;
	mov.b32 	%r26, %f115;
	and.b32  	%r27, %r26, 2147483647;
	mov.b32 	%f243, %r27;
$L__BB4_16:
	fma.rn.f32 	%f244, %f243, 0f3F870A3D, 0fBD6147AE;
	bra.uni 	$L__BB4_18;
$L__BB4_17:
	mul.f32 	%f244, %f13, 0f414EB852;
$L__BB4_18:
	setp.leu.f32 	%p15, %f14, 0f3B4D2E1C;
	@%p15 bra 	$L__BB4_25;
	abs.f32 	%f24, %f14;
	setp.eq.f32 	%p16, %f14, 0f3F800000;
	mov.f32 	%f245, 0f3F800000;
	@%p16 bra 	$L__BB4_24;
	setp.num.f32 	%p17, %f24, %f24;
	@%p17 bra 	$L__BB4_22;
	mov.f32 	%f173, 0f3ED55555;
	add.rn.f32 	%f245, %f14, %f173;
	bra.uni 	$L__BB4_24;
$L__BB4_22:
	setp.lt.f32 	%p18, %f24, 0f00800000;
	mul.f32 	%f118, %f24, 0f4B800000;
	selp.f32 	%f119, %f118, %f24, %p18;
	mov.b32 	%r28, %f119;
	add.s32 	%r29, %r28, -1060439283;
	and.b32  	%r30, %r29, -8388608;
	sub.s32 	%r31, %r28, %r30;
	mov.b32 	%f120, %r31;
	cvt.rn.f32.s32 	%f121, %r30;
	selp.f32 	%f122, 0fC1C00000, 0f00000000, %p18;
	fma.rn.f32 	%f123, %f121, 0f34000000, %f122;
	add.f32 	%f124, %f120, 0fBF800000;
	add.f32 	%f125, %f120, 0f3F800000;
	rcp.approx.ftz.f32 	%f126, %f125;
	add.f32 	%f127, %f124, %f124;
	mul.f32 	%f128, %f127, %f126;
	mul.f32 	%f129, %f128, %f128;
	neg.f32 	%f130, %f128;
	sub.f32 	%f131, %f124, %f128;
	add.f32 	%f132, %f131, %f131;
	fma.rn.f32 	%f133, %f130, %f124, %f132;
	mul.rn.f32 	%f134, %f126, %f133;
	fma.rn.f32 	%f135, %f129, 0f3A2C32E4, 0f3B52E7DB;
	fma.rn.f32 	%f136, %f135, %f129, 0f3C93BB73;
	fma.rn.f32 	%f137, %f136, %f129, 0f3DF6384F;
	mul.rn.f32 	%f138, %f137, %f129;
	fma.rn.f32 	%f139, %f128, 0f3FB8AA3B, %f123;
	mul.f32 	%f140, %f138, 0f40400000;
	sub.f32 	%f141, %f123, %f139;
	fma.rn.f32 	%f142, %f128, 0f3FB8AA3B, %f141;
	fma.rn.f32 	%f143, %f134, 0f3FB8AA3B, %f142;
	fma.rn.f32 	%f144, %f128, 0f32A55E34, %f143;
	fma.rn.f32 	%f145, %f140, %f134, %f144;
	fma.rn.f32 	%f146, %f138, %f128, %f145;
	add.rn.f32 	%f147, %f139, %f146;
	mov.f32 	%f148, 0f3ED55555;
	mul.rn.f32 	%f149, %f147, %f148;
	cvt.rni.f32.f32 	%f150, %f149;
	sub.f32 	%f151, %f149, %f150;
	neg.f32 	%f152, %f149;
	fma.rn.f32 	%f153, %f147, 0f3ED55555, %f152;
	neg.f32 	%f154, %f139;
	add.rn.f32 	%f155, %f147, %f154;
	neg.f32 	%f156, %f155;
	add.rn.f32 	%f157, %f146, %f156;
	fma.rn.f32 	%f158, %f157, 0f3ED55555, %f153;
	add.f32 	%f159, %f151, %f158;
	setp.gt.f32 	%p19, %f150, 0f00000000;
	selp.b32 	%r32, 0, -2097152000, %p19;
	setp.neu.f32 	%p20, %f24, 0f7F800000;
	setp.lt.f32 	%p21, %f149, 0f00000000;
	selp.f32 	%f160, 0f00000000, 0f7F800000, %p21;
	abs.f32 	%f161, %f149;
	setp.gt.f32 	%p22, %f161, 0f43180000;
	cvt.rzi.s32.f32 	%r33, %f150;
	shl.b32 	%r34, %r33, 23;
	sub.s32 	%r35, %r34, %r32;
	mov.b32 	%f162, %r35;
	add.s32 	%r36, %r32, 2130706432;
	mov.b32 	%f163, %r36;
	fma.rn.f32 	%f164, %f159, 0f391FCB8E, 0f3AAF85ED;
	fma.rn.f32 	%f165, %f164, %f159, 0f3C1D9856;
	fma.rn.f32 	%f166, %f165, %f159, 0f3D6357BB;
	fma.rn.f32 	%f167, %f166, %f159, 0f3E75FDEC;
	fma.rn.f32 	%f168, %f167, %f159, 0f3F317218;
	fma.rn.f32 	%f169, %f168, %f159, 0f3F800000;
	mul.f32 	%f170, %f169, %f163;
	mul.f32 	%f171, %f170, %f162;
	selp.f32 	%f245, %f160, %f171, %p22;
	@%p20 bra 	$L__BB4_24;
	add.f32 	%f172, %f14, %f14;
	mov.b32 	%r37, %f172;
	and.b32  	%r38, %r37, 2147483647;
	mov.b32 	%f245, %r38;
$L__BB4_24:
	fma.rn.f32 	%f246, %f245, 0f3F870A3D, 0fBD6147AE;
	bra.uni 	$L__BB4_26;
$L__BB4_25:
	mul.f32 	%f246, %f14, 0f414EB852;
$L__BB4_26:
	setp.leu.f32 	%p23, %f15, 0f3B4D2E1C;
	@%p23 bra 	$L__BB4_33;
	abs.f32 	%f32, %f15;
	setp.eq.f32 	%p24, %f15, 0f3F800000;
	mov.f32 	%f247, 0f3F800000;
	@%p24 bra 	$L__BB4_32;
	setp.num.f32 	%p25, %f32, %f32;
	@%p25 bra 	$L__BB4_30;
	mov.f32 	%f230, 0f3ED55555;
	add.rn.f32 	%f247, %f15, %f230;
	bra.uni 	$L__BB4_32;
$L__BB4_30:
	setp.lt.f32 	%p26, %f32, 0f00800000;
	mul.f32 	%f175, %f32, 0f4B800000;
	selp.f32 	%f176, %f175, %f32, %p26;
	mov.b32 	%r39, %f176;
	add.s32 	%r40, %r39, -1060439283;
	and.b32  	%r41, %r40, -8388608;
	sub.s32 	%r42, %r39, %r41;
	mov.b32 	%f177, %r42;
	cvt.rn.f32.s32 	%f178, %r41;
	selp.f32 	%f179, 0fC1C00000, 0f00000000, %p26;
	fma.rn.f32 	%f180, %f178, 0f34000000, %f179;
	add.f32 	%f181, %f177, 0fBF800000;
	add.f32 	%f182, %f177, 0f3F800000;
	rcp.approx.ftz.f32 	%f183, %f182;
	add.f32 	%f184, %f181, %f181;
	mul.f32 	%f185, %f184, %f183;
	mul.f32 	%f186, %f185, %f185;
	neg.f32 	%f187, %f185;
	sub.f32 	%f188, %f181, %f185;
	add.f32 	%f189, %f188, %f188;
	fma.rn.f32 	%f190, %f187, %f181, %f189;
	mul.rn.f32 	%f191, %f183, %f190;
	fma.rn.f32 	%f192, %f186, 0f3A2C32E4, 0f3B52E7DB;
	fma.rn.f32 	%f193, %f192, %f186, 0f3C93BB73;
	fma.rn.f32 	%f194, %f193, %f186, 0f3DF6384F;
	mul.rn.f32 	%f195, %f194, %f186;
	fma.rn.f32 	%f196, %f185, 0f3FB8AA3B, %f180;
	mul.f32 	%f197, %f195, 0f40400000;
	sub.f32 	%f198, %f180, %f196;
	fma.rn.f32 	%f199, %f185, 0f3FB8AA3B, %f198;
	fma.rn.f32 	%f200, %f191, 0f3FB8AA3B, %f199;
	fma.rn.f32 	%f201, %f185, 0f32A55E34, %f200;
	fma.rn.f32 	%f202, %f197, %f191, %f201;
	fma.rn.f32 	%f203, %f195, %f185, %f202;
	add.rn.f32 	%f204, %f196, %f203;
	mov.f32 	%f205, 0f3ED55555;
	mul.rn.f32 	%f206, %f204, %f205;
	cvt.rni.f32.f32 	%f207, %f206;
	sub.f32 	%f208, %f206, %f207;
	neg.f32 	%f209, %f206;
	fma.rn.f32 	%f210, %f204, 0f3ED55555, %f209;
	neg.f32 	%f211, %f196;
	add.rn.f32 	%f212, %f204, %f211;
	neg.f32 	%f213, %f212;
	add.rn.f32 	%f214, %f203, %f213;
	fma.rn.f32 	%f215, %f214, 0f3ED55555, %f210;
	add.f32 	%f216, %f208, %f215;
	setp.gt.f32 	%p27, %f207, 0f00000000;
	selp.b32 	%r43, 0, -2097152000, %p27;
	setp.neu.f32 	%p28, %f32, 0f7F800000;
	setp.lt.f32 	%p29, %f206, 0f00000000;
	selp.f32 	%f217, 0f00000000, 0f7F800000, %p29;
	abs.f32 	%f218, %f206;
	setp.gt.f32 	%p30, %f218, 0f43180000;
	cvt.rzi.s32.f32 	%r44, %f207;
	shl.b32 	%r45, %r44, 23;
	sub.s32 	%r46, %r45, %r43;
	mov.b32 	%f219, %r46;
	add.s32 	%r47, %r43, 2130706432;
	mov.b32 	%f220, %r47;
	fma.rn.f32 	%f221, %f216, 0f391FCB8E, 0f3AAF85ED;
	fma.rn.f32 	%f222, %f221, %f216, 0f3C1D9856;
	fma.rn.f32 	%f223, %f222, %f216, 0f3D6357BB;
	fma.rn.f32 	%f224, %f223, %f216, 0f3E75FDEC;
	fma.rn.f32 	%f225, %f224, %f216, 0f3F317218;
	fma.rn.f32 	%f226, %f225, %f216, 0f3F800000;
	mul.f32 	%f227, %f226, %f220;
	mul.f32 	%f228, %f227, %f219;
	selp.f32 	%f247, %f217, %f228, %p30;
	@%p28 bra 	$L__BB4_32;
	add.f32 	%f229, %f15, %f15;
	mov.b32 	%r48, %f229;
	and.b32  	%r49, %r48, 2147483647;
	mov.b32 	%f247, %r49;
$L__BB4_32:
	fma.rn.f32 	%f248, %f247, 0f3F870A3D, 0fBD6147AE;
	bra.uni 	$L__BB4_34;
$L__BB4_33:
	mul.f32 	%f248, %f15, 0f414EB852;
$L__BB4_34:
	mul.f32 	%f231, %f244, 0f437F0000;
	max.f32 	%f232, %f231, 0f00000000;
	min.f32 	%f233, %f232, 0f437F0000;
	mul.f32 	%f234, %f246, 0f437F0000;
	max.f32 	%f235, %f234, 0f00000000;
	min.f32 	%f236, %f235, 0f437F0000;
	mul.f32 	%f237, %f248, 0f437F0000;
	max.f32 	%f238, %f237, 0f00000000;
	min.f32 	%f239, %f238, 0f437F0000;
	cvt.rzi.u32.f32 	%r50, %f233;
	cvt.s64.s32 	%rd12, %r3;
	cvta.to.global.u64 	%rd13, %rd4;
	add.s64 	%rd14, %rd13, %rd12;
	st.global.u8 	[%rd14], %r50;
	cvt.rzi.u32.f32 	%r51, %f236;
	st.global.u8 	[%rd14+1], %r51;
	cvt.rzi.u32.f32 	%r52, %f239;
	st.global.u8 	[%rd14+2], %r52;
$L__BB4_35:
	ret;

}


// ===== COMPILED SASS (sm_100) =====

	.target	sm_100

	.elftype	@"ET_EXEC"


//--------------------- .note.nv.tkinfo           --------------------------
	.section	.note.nv.tkinfo,"",@"SHT_NOTE"
	.sectionflags	@"SHF_NOTE_NV_TKINFO"
	.tkinfo
        /*0018*/ 	.word	0x00000002
        /*0030*/ 	.string	""
        /*0030*/ 	.string	"ptxas"
        /*0030*/ 	.string	"Cuda compilation tools, release 13.0, V13.0.88"
        /*0030*/ 	.string	"Build cuda_13.0.r13.0/compiler.36424714_0"
        /*0030*/ 	.string	"-arch sm_100 -m 64 "



//--------------------- .note.nv.cuinfo           --------------------------
	.section	.note.nv.cuinfo,"",@"SHT_NOTE"
	.sectionflags	@"SHF_NOTE_NV_CUINFO"
        /*0018*/ 	.short	0x0002
        /*001a*/ 	.short	0x0064
        /*001c*/ 	.short	0x0082
	.zero		2


//--------------------- .nv.info                  --------------------------
	.section	.nv.info,"",@"SHT_CUDA_INFO"
	.align	4


	//----- nvinfo : EIATTR_REGCOUNT
	.align		4
        /*0000*/ 	.byte	0x04, 0x2f
        /*0002*/ 	.short	(.L_2 - .L_1)
	.align		4
.L_1:
        /*0004*/ 	.word	index@(_Z17rgb_to_lab_kernelPKhPfS1_S1_iii)
        /*0008*/ 	.word	0x00000019


	//----- nvinfo : EIATTR_FRAME_SIZE
	.align		4
.L_2:
        /*000c*/ 	.byte	0x04, 0x11
        /*000e*/ 	.short	(.L_4 - .L_3)
	.align		4
.L_3:
        /*0010*/ 	.word	index@($__internal_4_$__cuda_sm3x_div_rn_noftz_f32_slowpath)
        /*0014*/ 	.word	0x00000000


	//----- nvinfo : EIATTR_FRAME_SIZE
	.align		4
.L_4:
        /*0018*/ 	.byte	0x04, 0x11
        /*001a*/ 	.short	(.L_6 - .L_5)
	.align		4
.L_5:
        /*001c*/ 	.word	index@(_Z17rgb_to_lab_kernelPKhPfS1_S1_iii)
        /*0020*/ 	.word	0x00000000


	//----- nvinfo : EIATTR_REGCOUNT
	.align		4
.L_6:
        /*0024*/ 	.byte	0x04, 0x2f
        /*0026*/ 	.short	(.L_8 - .L_7)
	.align		4
.L_7:
        /*0028*/ 	.word	index@(_Z13blur_h_kernelPKfPfiii)
        /*002c*/ 	.word	0x0000001f


	//----- nvinfo : EIATTR_FRAME_SIZE
	.align		4
.L_8:
        /*0030*/ 	.byte	0x04, 0x11
        /*0032*/ 	.short	(.L_10 - .L_9)
	.align		4
.L_9:
        /*0034*/ 	.word	index@($__internal_3_$__cuda_sm3x_div_rn_noftz_f32_slowpath)
        /*0038*/ 	.word	0x00000000


	//----- nvinfo : EIATTR_FRAME_SIZE
	.align		4
.L_10:
        /*003c*/ 	.byte	0x04, 0x11
        /*003e*/ 	.short	(.L_12 - .L_11)
	.align		4
.L_11:
        /*0040*/ 	.word	index@(_Z13blur_h_kernelPKfPfiii)
        /*0044*/ 	.word	0x00000000


	//----- nvinfo : EIATTR_REGCOUNT
	.align		4
.L_12:
        /*0048*/ 	.byte	0x04, 0x2f
        /*004a*/ 	.short	(.L_14 - .L_13)
	.align		4
.L_13:
        /*004c*/ 	.word	index@(_Z13blur_v_kernelPKfPfiii)
        /*0050*/ 	.word	0x00000020


	//----- nvinfo : EIATTR_FRAME_SIZE
	.align		4
.L_14:
        /*0054*/ 	.byte	0x04, 0x11
        /*0056*/ 	.short	(.L_16 - .L_15)
	.align		4
.L_15:
        /*0058*/ 	.word	index@($__internal_2_$__cuda_sm3x_div_rn_noftz_f32_slowpath)
        /*005c*/ 	.word	0x00000000


	//----- nvinfo : EIATTR_FRAME_SIZE
	.align		4
.L_16:
        /*0060*/ 	.byte	0x04, 0x11
        /*0062*/ 	.short	(.L_18 - .L_17)
	.align		4
.L_17:
        /*0064*/ 	.word	index@(_Z13blur_v_kernelPKfPfiii)
        /*0068*/ 	.word	0x00000000


	//----- nvinfo : EIATTR_REGCOUNT
	.align		4
.L_18:
        /*006c*/ 	.byte	0x04, 0x2f
        /*006e*/ 	.short	(.L_20 - .L_19)
	.align		4
.L_19:
        /*0070*/ 	.word	index@(_Z14enhance_kernelPKfS0_Pfiif)
        /*0074*/ 	.word	0x00000011


	//----- nvinfo : EIATTR_FRAME_SIZE
	.align		4
.L_20:
        /*0078*/ 	.byte	0x04, 0x11
        /*007a*/ 	.short	(.L_22 - .L_21)
	.align		4
.L_21:
        /*007c*/ 	.word	index@($__internal_1_$__cuda_sm3x_div_rn_noftz_f32_slowpath)
        /*0080*/ 	.word	0x00000000


	//----- nvinfo : EIATTR_FRAME_SIZE
	.align		4
.L_22:
        /*0084*/ 	.byte	0x04, 0x11
        /*0086*/ 	.short	(.L_24 - .L_23)
	.align		4
.L_23:
        /*0088*/ 	.word	index@(_Z14enhance_kernelPKfS0_Pfiif)
        /*008c*/ 	.word	0x00000000


	//----- nvinfo : EIATTR_REGCOUNT
	.align		4
.L_24:
        /*0090*/ 	.byte	0x04, 0x2f
        /*0092*/ 	.short	(.L_26 - .L_25)
	.align		4
.L_25:
        /*0094*/ 	.word	index@(_Z17lab_to_rgb_kernelPKfS0_S0_Phiii)
        /*0098*/ 	.word	0x00000014


	//----- nvinfo : EIATTR_FRAME_SIZE
	.align		4
.L_26:
        /*009c*/ 	.byte	0x04, 0x11
        /*009e*/ 	.short	(.L_28 - .L_27)
	.align		4
.L_27:
        /*00a0*/ 	.word	index@($__internal_0_$__cuda_sm3x_div_rn_noftz_f32_slowpath)
        /*00a4*/ 	.word	0x00000000


	//----- nvinfo : EIATTR_FRAME_SIZE
	.align		4
.L_28:
        /*00a8*/ 	.byte	0x04, 0x11
        /*00aa*/ 	.short	(.L_30 - .L_29)
	.align		4
.L_29:
        /*00ac*/ 	.word	index@(_Z17lab_to_rgb_kernelPKfS0_S0_Phiii)
        /*00b0*/ 	.word	0x00000000


	//----- nvinfo : EIATTR_MIN_STACK_SIZE
	.align		4
.L_30:
        /*00b4*/ 	.byte	0x04, 0x12
        /*00b6*/ 	.short	(.L_32 - .L_31)
	.align		4
.L_31:
        /*00b8*/ 	.word	index@(_Z17lab_to_rgb_kernelPKfS0_S0_Phiii)
        /*00bc*/ 	.word	0x00000000


	//----- nvinfo : EIATTR_MIN_STACK_SIZE
	.align		4
.L_32:
        /*00c0*/ 	.byte	0x04, 0x12
        /*00c2*/ 	.short	(.L_34 - .L_33)
	.align		4
.L_33:
        /*00c4*/ 	.word	index@(_Z14enhance_kernelPKfS0_Pfiif)
        /*00c8*/ 	.word	0x00000000


	//----- nvinfo : EIATTR_MIN_STACK_SIZE
	.align		4
.L_34:
        /*00cc*/ 	.byte	0x04, 0x12
        /*00ce*/ 	.short	(.L_36 - .L_35)
	.align		4
.L_35:
        /*00d0*/ 	.word	index@(_Z13blur_v_kernelPKfPfiii)
        /*00d4*/ 	.word	0x00000000


	//----- nvinfo : EIATTR_MIN_STACK_SIZE
	.align		4
.L_36:
        /*00d8*/ 	.byte	0x04, 0x12
        /*00da*/ 	.short	(.L_38 - .L_37)
	.align		4
.L_37:
        /*00dc*/ 	.word	index@(_Z13blur_h_kernelPKfPfiii)
        /*00e0*/ 	.word	0x00000000


	//----- nvinfo : EIATTR_MIN_STACK_SIZE
	.align		4
.L_38:
        /*00e4*/ 	.byte	0x04, 0x12
        /*00e6*/ 	.short	(.L_40 - .L_39)
	.align		4
.L_39:
        /*00e8*/ 	.word	index@(_Z17rgb_to_lab_kernelPKhPfS1_S1_iii)
        /*00ec*/ 	.word	0x00000000
.L_40:


//--------------------- .nv.compat                --------------------------
	.section	.nv.compat,"",@"SHT_CUDA_COMPAT_INFO"
	.align	4
        /*0000*/ 	.byte	0x02, 0x09, 0x00, 0x00, 0x02, 0x02, 0x01, 0x00, 0x02, 0x05, 0x05, 0x00, 0x03, 0x07, 0x01, 0x01
        /*0010*/ 	.byte	0x02, 0x03, 0x00, 0x00, 0x02, 0x06, 0x01, 0x00, 0x04, 0x0b, 0x08, 0x00, 0x01, 0x00, 0x00, 0x00
        /*0020*/ 	.byte	0x00, 0x00, 0x00, 0x00


//--------------------- .nv.info._Z17lab_to_rgb_kernelPKfS0_S0_Phiii --------------------------
	.section	.nv.info._Z17lab_to_rgb_kernelPKfS0_S0_Phiii,"",@"SHT_CUDA_INFO"
	.sectionflags	@""
	.align	4


	//----- nvinfo : EIATTR_CUDA_API_VERSION
	.align		4
        /*0000*/ 	.byte	0x04, 0x37
        /*0002*/ 	.short	(.L_42 - .L_41)
.L_41:
        /*0004*/ 	.word	0x00000082


	//----- nvinfo : EIATTR_KPARAM_INFO
	.align		4
.L_42:
        /*0008*/ 	.byte	0x04, 0x17
        /*000a*/ 	.short	(.L_44 - .L_43)
.L_43:
        /*000c*/ 	.word	0x00000000
        /*0010*/ 	.short	0x0006
        /*0012*/ 	.short	0x0028
        /*0014*/ 	.byte	0x00, 0xf0, 0x11, 0x00


	//----- nvinfo : EIATTR_KPARAM_INFO
	.align		4
.L_44:
        /*0018*/ 	.byte	0x04, 0x17
        /*001a*/ 	.short	(.L_46 - .L_45)
.L_45:
        /*001c*/ 	.word	0x00000000
        /*0020*/ 	.short	0x0005
        /*0022*/ 	.short	0x0024
        /*0024*/ 	.byte	0x00, 0xf0, 0x11, 0x00


	//----- nvinfo : EIATTR_KPARAM_INFO
	.align		4
.L_46:
        /*0028*/ 	.byte	0x04, 0x17
        /*002a*/ 	.short	(.L_48 - .L_47)
.L_47:
        /*002c*/ 	.word	0x00000000
        /*0030*/ 	.short	0x0004
        /*0032*/ 	.short	0x0020
        /*0034*/ 	.byte	0x00, 0xf0, 0x11, 0x00


	//----- nvinfo : EIATTR_KPARAM_INFO
	.align		4
.L_48:
        /*0038*/ 	.byte	0x04, 0x17
        /*003a*/ 	.short	(.L_50 - .L_49)
.L_49:
        /*003c*/ 	.word	0x00000000
        /*0040*/ 	.short	0x0003
        /*0042*/ 	.short	0x0018
        /*0044*/ 	.byte	0x00, 0xf5, 0x21, 0x00


	//----- nvinfo : EIATTR_KPARAM_INFO
	.align		4
.L_50:
        /*0048*/ 	.byte	0x04, 0x17
        /*004a*/ 	.short	(.L_52 - .L_51)
.L_51:
        /*004c*/ 	.word	0x00000000
        /*0050*/ 	.short	0x0002
        /*0052*/ 	.short	0x0010
        /*0054*/ 	.byte	0x00, 0xf5, 0x21, 0x00


	//----- nvinfo : EIATTR_KPARAM_INFO
	.align		4
.L_52:
        /*0058*/ 	.byte	0x04, 0x17
        /*005a*/ 	.short	(.L_54 - .L_53)
.L_53:
        /*005c*/ 	.word	0x00000000
        /*0060*/ 	.short	0x0001
        /*0062*/ 	.short	0x0008
        /*0064*/ 	.byte	0x00, 0xf5, 0x21, 0x00


	//----- nvinfo : EIATTR_KPARAM_INFO
	.align		4
.L_54:
        /*0068*/ 	.byte	0x04, 0x17
        /*006a*/ 	.short	(.L_56 - .L_55)
.L_55:
        /*006c*/ 	.word	0x00000000
        /*0070*/ 	.short	0x0000
        /*0072*/ 	.short	0x0000
        /*0074*/ 	.byte	0x00, 0xf5, 0x21, 0x00


	//----- nvinfo : EIATTR_SPARSE_MMA_MASK
	.align		4
.L_56:
        /*0078*/ 	.byte	0x03, 0x50
        /*007a*/ 	.short	0x0000


	//----- nvinfo : EIATTR_MAXREG_COUNT
	.align		4
        /*007c*/ 	.byte	0x03, 0x1b
        /*007e*/ 	.short	0x00ff


	//----- nvinfo : EIATTR_MERCURY_ISA_VERSION
	.align		4
        /*0080*/ 	.byte	0x03, 0x5f
        /*0082*/ 	.short	0x0101


	//----- nvinfo : EIATTR_VRC_CTA_INIT_COUNT
	.align		4
        /*0084*/ 	.byte	0x02, 0x4a
	.zero		1
	.zero		1


	//----- nvinfo : EIATTR_EXIT_INSTR_OFFSETS
	.align		4
        /*0088*/ 	.byte	0x04, 0x1c
        /*008a*/ 	.short	(.L_58 - .L_57)


	//   ....[0]....
.L_57:
        /*008c*/ 	.word	0x000000c0


	//   ....[1]....
        /*0090*/ 	.word	0x00001930


	//----- nvinfo : EIATTR_CRS_STACK_SIZE
	.align		4
.L_58:
        /*0094*/ 	.byte	0x04, 0x1e
        /*0096*/ 	.short	(.L_60 - .L_59)
.L_59:
        /*0098*/ 	.word	0x00000000


	//----- nvinfo : EIATTR_CBANK_PARAM_SIZE
	.align		4
.L_60:
        /*009c*/ 	.byte	0x03, 0x19
        /*009e*/ 	.short	0x002c


	//----- nvinfo : EIATTR_PARAM_CBANK
	.align		4
        /*00a0*/ 	.byte	0x04, 0x0a
        /*00a2*/ 	.short	(.L_62 - .L_61)
	.align		4
.L_61:
        /*00a4*/ 	.word	index@(.nv.constant0._Z17lab_to_rgb_kernelPKfS0_S0_Phiii)
        /*00a8*/ 	.short	0x0380
        /*00aa*/ 	.short	0x002c


	//----- nvinfo : EIATTR_SW_WAR
	.align		4
.L_62:
        /*00ac*/ 	.byte	0x04, 0x36
        /*00ae*/ 	.short	(.L_64 - .L_63)
.L_63:
        /*00b0*/ 	.word	0x00000008
.L_64:


//--------------------- .nv.info._Z14enhance_kernelPKfS0_Pfiif --------------------------
	.section	.nv.info._Z14enhance_kernelPKfS0_Pfiif,"",@"SHT_CUDA_INFO"
	.sectionflags	@""
	.align	4


	//----- nvinfo : EIATTR_CUDA_API_VERSION
	.align		4
        /*0000*/ 	.byte	0x04, 0x37
        /*0002*/ 	.short	(.L_66 - .L_65)
.L_65:
        /*0004*/ 	.word	0x00000082


	//----- nvinfo : EIATTR_KPARAM_INFO
	.align		4
.L_66:
        /*0008*/ 	.byte	0x04, 0x17
        /*000a*/ 	.short	(.L_68 - .L_67)
.L_67:
        /*000c*/ 	.word	0x00000000
        /*0010*/ 	.short	0x0005
        /*0012*/ 	.short	0x0020
        /*0014*/ 	.byte	0x00, 0xf0, 0x11, 0x00


	//----- nvinfo : EIATTR_KPARAM_INFO
	.align		4
.L_68:
        /*0018*/ 	.byte	0x04, 0x17
        /*001a*/ 	.short	(.L_70 - .L_69)
.L_69:
        /*001c*/ 	.word	0x00000000
        /*0020*/ 	.short	0x0004
        /*0022*/ 	.short	0x001c
        /*0024*/ 	.byte	0x00, 0xf0, 0x11, 0x00


	//----- nvinfo : EIATTR_KPARAM_INFO
	.align		4
.L_70:
        /*0028*/ 	.byte	0x04, 0x17
        /*002a*/ 	.short	(.L_72 - .L_71)
.L_71:
        /*002c*/ 	.word	0x00000000
        /*0030*/ 	.short	0x0003
        /*0032*/ 	.short	0x0018
        /*0034*/ 	.byte	0x00, 0xf0, 0x11, 0x00


	//----- nvinfo : EIATTR_KPARAM_INFO
	.align		4
.L_72:
        /*0038*/ 	.byte	0x04, 0x17
        /*003a*/ 	.short	(.L_74 - .L_73)
.L_73:
        /*003c*/ 	.word	0x00000000
        /*0040*/ 	.short	0x0002
        /*0042*/ 	.short	0x0010
        /*0044*/ 	.byte	0x00, 0xf5, 0x21, 0x00


	//----- nvinfo : EIATTR_KPARAM_INFO
	.align		4
.L_74:
        /*0048*/ 	.byte	0x04, 0x17
        /*004a*/ 	.short	(.L_76 - .L_75)
.L_75:
        /*004c*/ 	.word	0x00000000
        /*0050*/ 	.short	0x0001
        /*0052*/ 	.short	0x0008
        /*0054*/ 	.byte	0x00, 0xf5, 0x21, 0x00


	//----- nvinfo : EIATTR_KPARAM_INFO
	.align		4
.L_76:
        /*0058*/ 	.byte	0x04, 0x17
        /*005a*/ 	.short	(.L_78 - .L_77)
.L_77:
        /*005c*/ 	.word	0x00000000
        /*0060*/ 	.short	0x0000
        /*0062*/ 	.short	0x0000
        /*0064*/ 	.byte	0x00, 0xf5, 0x21, 0x00


	//----- nvinfo : EIATTR_SPARSE_MMA_MASK
	.align		4
.L_78:
        /*0068*/ 	.byte	0x03, 0x50
        /*006a*/ 	.short	0x0000


	//----- nvinfo : EIATTR_MAXREG_COUNT
	.align		4
        /*006c*/ 	.byte	0x03, 0x1b
        /*006e*/ 	.short	0x00ff


	//----- nvinfo : EIATTR_MERCURY_ISA_VERSION
	.align		4
        /*0070*/ 	.byte	0x03, 0x5f
        /*0072*/ 	.short	0x0101


	//----- nvinfo : EIATTR_VRC_CTA_INIT_COUNT
	.align		4
        /*0074*/ 	.byte	0x02, 0x4a
	.zero		1
	.zero		1


	//----- nvinfo : EIATTR_EXIT_INSTR_OFFSETS
	.align		4
        /*0078*/ 	.byte	0x04, 0x1c
        /*007a*/ 	.short	(.L_80 - .L_79)


	//   ....[0]....
.L_79:
        /*007c*/ 	.word	0x000000c0


	//   ....[1]....
        /*0080*/ 	.word	0x000014d0


	//----- nvinfo : EIATTR_CRS_STACK_SIZE
	.align		4
.L_80:
        /*0084*/ 	.byte	0x04, 0x1e
        /*0086*/ 	.short	(.L_82 - .L_81)
.L_81:
        /*0088*/ 	.word	0x00000000


	//----- nvinfo : EIATTR_CBANK_PARAM_SIZE
	.align		4
.L_82:
        /*008c*/ 	.byte	0x03, 0x19
        /*008e*/ 	.short	0x0024


	//----- nvinfo : EIATTR_PARAM_CBANK
	.align		4
        /*0090*/ 	.byte	0x04, 0x0a
        /*0092*/ 	.short	(.L_84 - .L_83)
	.align		4
.L_83:
        /*0094*/ 	.word	index@(.nv.constant0._Z14enhance_kernelPKfS0_Pfiif)
        /*0098*/ 	.short	0x0380
        /*009a*/ 	.short	0x0024


	//----- nvinfo : EIATTR_SW_WAR
	.align		4
.L_84:
        /*009c*/ 	.byte	0x04, 0x36
        /*009e*/ 	.short	(.L_86 - .L_85)
.L_85:
        /*00a0*/ 	.word	0x00000008
.L_86:


//--------------------- .nv.info._Z13blur_v_kernelPKfPfiii --------------------------
	.section	.nv.info._Z13blur_v_kernelPKfPfiii,"",@"SHT_CUDA_INFO"
	.sectionflags	@""
	.align	4


	//----- nvinfo : EIATTR_CUDA_API_VERSION
	.align		4
        /*0000*/ 	.byte	0x04, 0x37
        /*0002*/ 	.short	(.L_88 - .L_87)
.L_87:
        /*0004*/ 	.word	0x00000082


	//----- nvinfo : EIATTR_KPARAM_INFO
	.align		4
.L_88:
        /*0008*/ 	.byte	0x04, 0x17
        /*000a*/ 	.short	(.L_90 - .L_89)
.L_89:
        /*000c*/ 	.word	0x00000000
        /*0010*/ 	.short	0x0004
        /*0012*/ 	.short	0x0018
        /*0014*/ 	.byte	0x00, 0xf0, 0x11, 0x00


	//----- nvinfo : EIATTR_KPARAM_INFO
	.align		4
.L_90:
        /*0018*/ 	.byte	0x04, 0x17
        /*001a*/ 	.short	(.L_92 - .L_91)
.L_91:
        /*001c*/ 	.word	0x00000000
        /*0020*/ 	.short	0x0003
        /*0022*/ 	.short	0x0014
        /*0024*/ 	.byte	0x00, 0xf0, 0x11, 0x00


	//----- nvinfo : EIATTR_KPARAM_INFO
	.align		4
.L_92:
        /*0028*/ 	.byte	0x04, 0x17
        /*002a*/ 	.short	(.L_94 - .L_93)
.L_93:
        /*002c*/ 	.word	0x00000000
        /*0030*/ 	.short	0x0002
        /*0032*/ 	.short	0x0010
        /*0034*/ 	.byte	0x00, 0xf0, 0x11, 0x00


	//----- nvinfo : EIATTR_KPARAM_INFO
	.align		4
.L_94:
        /*0038*/ 	.byte	0x04, 0x17
        /*003a*/ 	.short	(.L_96 - .L_95)
.L_95:
        /*003c*/ 	.word	0x00000000
        /*0040*/ 	.short	0x0001
        /*0042*/ 	.short	0x0008
        /*0044*/ 	.byte	0x00, 0xf5, 0x21, 0x00


	//----- nvinfo : EIATTR_KPARAM_INFO
	.align		4
.L_96:
        /*0048*/ 	.byte	0x04, 0x17
        /*004a*/ 	.short	(.L_98 - .L_97)
.L_97:
        /*004c*/ 	.word	0x00000000
        /*0050*/ 	.short	0x0000
        /*0052*/ 	.short	0x0000
        /*0054*/ 	.byte	0x00, 0xf5, 0x21, 0x00


	//----- nvinfo : EIATTR_SPARSE_MMA_MASK
	.align		4
.L_98:
        /*0058*/ 	.byte	0x03, 0x50
        /*005a*/ 	.short	0x0000


	//----- nvinfo : EIATTR_MAXREG_COUNT
	.align		4
        /*005c*/ 	.byte	0x03, 0x1b
        /*005e*/ 	.short	0x00ff


	//----- nvinfo : EIATTR_MERCURY_ISA_VERSION
	.align		4
        /*0060*/ 	.byte	0x03, 0x5f
        /*0062*/ 	.short	0x0101


	//----- nvinfo : EIATTR_VRC_CTA_INIT_COUNT
	.align		4
        /*0064*/ 	.byte	0x02, 0x4a
	.zero		1
	.zero		1


	//----- nvinfo : EIATTR_EXIT_INSTR_OFFSETS
	.align		4
        /*0068*/ 	.byte	0x04, 0x1c
        /*006a*/ 	.short	(.L_100 - .L_99)


	//   ....[0]....
.L_99:
        /*006c*/ 	.word	0x000000d0


	//   ....[1]....
        /*0070*/ 	.word	0x00000f70


	//----- nvinfo : EIATTR_CRS_STACK_SIZE
	.align		4
.L_100:
        /*0074*/ 	.byte	0x04, 0x1e
        /*0076*/ 	.short	(.L_102 - .L_101)
.L_101:
        /*0078*/ 	.word	0x00000000


	//----- nvinfo : EIATTR_CBANK_PARAM_SIZE
	.align		4
.L_102:
        /*007c*/ 	.byte	0x03, 0x19
        /*007e*/ 	.short	0x001c


	//----- nvinfo : EIATTR_PARAM_CBANK
	.align		4
        /*0080*/ 	.byte	0x04, 0x0a
        /*0082*/ 	.short	(.L_104 - .L_103)
	.align		4
.L_103:
        /*0084*/ 	.word	index@(.nv.constant0._Z13blur_v_kernelPKfPfiii)
        /*0088*/ 	.short	0x0380
        /*008a*/ 	.short	0x001c


	//----- nvinfo : EIATTR_SW_WAR
	.align		4
.L_104:
        /*008c*/ 	.byte	0x04, 0x36
        /*008e*/ 	.short	(.L_106 - .L_105)
.L_105:
        /*0090*/ 	.word	0x00000008
.L_106:


//--------------------- .nv.info._Z13blur_h_kernelPKfPfiii --------------------------
	.section	.nv.info._Z13blur_h_kernelPKfPfiii,"",@"SHT_CUDA_INFO"
	.sectionflags	@""
	.align	4


	//----- nvinfo : EIATTR_CUDA_API_VERSION
	.align		4
        /*0000*/ 	.byte	0x04, 0x37
        /*0002*/ 	.short	(.L_108 - .L_107)
.L_107:
        /*0004*/ 	.word	0x00000082


	//----- nvinfo : EIATTR_KPARAM_INFO
	.align		4
.L_108:
        /*0008*/ 	.byte	0x04, 0x17
        /*000a*/ 	.short	(.L_110 - .L_109)
.L_109:
        /*000c*/ 	.word	0x00000000
        /*0010*/ 	.short	0x0004
        /*0012*/ 	.short	0x0018
        /*0014*/ 	.byte	0x00, 0xf0, 0x11, 0x00


	//----- nvinfo : EIATTR_KPARAM_INFO
	.align		4
.L_110:
        /*0018*/ 	.byte	0x04, 0x17
        /*001a*/ 	.short	(.L_112 - .L_111)
.L_111:
        /*001c*/ 	.word	0x00000000
        /*0020*/ 	.short	0x0003
        /*0022*/ 	.short	0x0014
        /*0024*/ 	.byte	0x00, 0xf0, 0x11, 0x00


	//----- nvinfo : EIATTR_KPARAM_INFO
	.align		4
.L_112:
        /*0028*/ 	.byte	0x04, 0x17
        /*002a*/ 	.short	(.L_114 - .L_113)
.L_113:
        /*002c*/ 	.word	0x00000000
        /*0030*/ 	.short	0x0002
        /*0032*/ 	.short	0x0010
        /*0034*/ 	.byte	0x00, 0xf0, 0x11, 0x00


	//----- nvinfo : EIATTR_KPARAM_INFO
	.align		4
.L_114:
        /*0038*/ 	.byte	0x04, 0x17
        /*003a*/ 	.short	(.L_116 - .L_115)
.L_115:
        /*003c*/ 	.word	0x00000000
        /*0040*/ 	.short	0x0001
        /*0042*/ 	.short	0x0008
        /*0044*/ 	.byte	0x00, 0xf5, 0x21, 0x00


	//----- nvinfo : EIATTR_KPARAM_INFO
	.align		4
.L_116:
        /*0048*/ 	.byte	0x04, 0x17
        /*004a*/ 	.short	(.L_118 - .L_117)
.L_117:
        /*004c*/ 	.word	0x00000000
        /*0050*/ 	.short	0x0000
        /*0052*/ 	.short	0x0000
        /*0054*/ 	.byte	0x00, 0xf5, 0x21, 0x00


	//----- nvinfo : EIATTR_SPARSE_MMA_MASK
	.align		4
.L_118:
        /*0058*/ 	.byte	0x03, 0x50
        /*005a*/ 	.short	0x0000


	//----- nvinfo : EIATTR_MAXREG_COUNT
	.align		4
        /*005c*/ 	.byte	0x03, 0x1b
        /*005e*/ 	.short	0x00ff


	//----- nvinfo : EIATTR_MERCURY_ISA_VERSION
	.align		4
        /*0060*/ 	.byte	0x03, 0x5f
        /*0062*/ 	.short	0x0101


	//----- nvinfo : EIATTR_VRC_CTA_INIT_COUNT
	.align		4
        /*0064*/ 	.byte	0x02, 0x4a
	.zero		1
	.zero		1


	//----- nvinfo : EIATTR_EXIT_INSTR_OFFSETS
	.align		4
        /*0068*/ 	.byte	0x04, 0x1c
        /*006a*/ 	.short	(.L_120 - .L_119)


	//   ....[0]....
.L_119:
        /*006c*/ 	.word	0x000000c0


	//   ....[1]....
        /*0070*/ 	.word	0x00000f60


	//----- nvinfo : EIATTR_CRS_STACK_SIZE
	.align		4
.L_120:
        /*0074*/ 	.byte	0x04, 0x1e
        /*0076*/ 	.short	(.L_122 - .L_121)
.L_121:
        /*0078*/ 	.word	0x00000000


	//----- nvinfo : EIATTR_CBANK_PARAM_SIZE
	.align		4
.L_122:
        /*007c*/ 	.byte	0x03, 0x19
        /*007e*/ 	.short	0x001c


	//----- nvinfo : EIATTR_PARAM_CBANK
	.align		4
        /*0080*/ 	.byte	0x04, 0x0a
        /*0082*/ 	.short	(.L_124 - .L_123)
	.align		4
.L_123:
        /*0084*/ 	.word	index@(.nv.constant0._Z13blur_h_kernelPKfPfiii)
        /*0088*/ 	.short	0x0380
        /*008a*/ 	.short	0x001c


	//----- nvinfo : EIATTR_SW_WAR
	.align		4
.L_124:
        /*008c*/ 	.byte	0x04, 0x36
        /*008e*/ 	.short	(.L_126 - .L_125)
.L_125:
        /*0090*/ 	.word	0x00000008
.L_126:


//--------------------- .nv.info._Z17rgb_to_lab_kernelPKhPfS1_S1_iii --------------------------
	.section	.nv.info._Z17rgb_to_lab_kernelPKhPfS1_S1_iii,"",@"SHT_CUDA_INFO"
	.sectionflags	@""
	.align	4


	//----- nvinfo : EIATTR_CUDA_API_VERSION
	.align		4
        /*0000*/ 	.byte	0x04, 0x37
        /*0002*/ 	.short	(.L_128 - .L_127)
.L_127:
        /*0004*/ 	.word	0x00000082


	//----- nvinfo : EIATTR_KPARAM_INFO
	.align		4
.L_128:
        /*0008*/ 	.byte	0x04, 0x17
        /*000a*/ 	.short	(.L_130 - .L_129)
.L_129:
        /*000c*/ 	.word	0x00000000
        /*0010*/ 	.short	0x0006
        /*0012*/ 	.short	0x0028
        /*0014*/ 	.byte	0x00, 0xf0, 0x11, 0x00


	//----- nvinfo : EIATTR_KPARAM_INFO
	.align		4
.L_130:
        /*0018*/ 	.byte	0x04, 0x17
        /*001a*/ 	.short	(.L_132 - .L_131)
.L_131:
        /*001c*/ 	.word	0x00000000
        /*0020*/ 	.short	0x0005
        /*0022*/ 	.short	0x0024
        /*0024*/ 	.byte	0x00, 0xf0, 0x11, 0x00


	//----- nvinfo : EIATTR_KPARAM_INFO
	.align		4
.L_132:
        /*0028*/ 	.byte	0x04, 0x17
        /*002a*/ 	.short	(.L_134 - .L_133)
.L_133:
        /*002c*/ 	.word	0x00000000
        /*0030*/ 	.short	0x0004
        /*0032*/ 	.short	0x0020
        /*0034*/ 	.byte	0x00, 0xf0, 0x11, 0x00


	//----- nvinfo : EIATTR_KPARAM_INFO
	.align		4
.L_134:
        /*0038*/ 	.byte	0x04, 0x17
        /*003a*/ 	.short	(.L_136 - .L_135)
.L_135:
        /*003c*/ 	.word	0x00000000
        /*0040*/ 	.short	0x0003
        /*0042*/ 	.short	0x0018
        /*0044*/ 	.byte	0x00, 0xf5, 0x21, 0x00


	//----- nvinfo : EIATTR_KPARAM_INFO
	.align		4
.L_136:
        /*0048*/ 	.byte	0x04, 0x17
        /*004a*/ 	.short	(.L_138 - .L_137)
.L_137:
        /*004c*/ 	.word	0x00000000
        /*0050*/ 	.short	0x0002
        /*0052*/ 	.short	0x0010
        /*0054*/ 	.byte	0x00, 0xf5, 0x21, 0x00


	//----- nvinfo : EIATTR_KPARAM_INFO
	.align		4
.L_138:
        /*0058*/ 	.byte	0x04, 0x17
        /*005a*/ 	.short	(.L_140 - .L_139)
.L_139:
        /*005c*/ 	.word	0x00000000
        /*0060*/ 	.short	0x0001
        /*0062*/ 	.short	0x0008
        /*0064*/ 	.byte	0x00, 0xf5, 0x21, 0x00


	//----- nvinfo : EIATTR_KPARAM_INFO
	.align		4
.L_140:
        /*0068*/ 	.byte	0x04, 0x17
        /*006a*/ 	.short	(.L_142 - .L_141)
.L_141:
        /*006c*/ 	.word	0x00000000
        /*0070*/ 	.short	0x0000
        /*0072*/ 	.short	0x0000
        /*0074*/ 	.byte	0x00, 0xf5, 0x21, 0x00


	//----- nvinfo : EIATTR_SPARSE_MMA_MASK
	.align		4
.L_142:
        /*0078*/ 	.byte	0x03, 0x50
        /*007a*/ 	.short	0x0000


	//----- nvinfo : EIATTR_MAXREG_COUNT
	.align		4
        /*007c*/ 	.byte	0x03, 0x1b
        /*007e*/ 	.short	0x00ff


	//----- nvinfo : EIATTR_MERCURY_ISA_VERSION
	.align		4
        /*0080*/ 	.byte	0x03, 0x5f
        /*0082*/ 	.short	0x0101


	//----- nvinfo : EIATTR_VRC_CTA_INIT_COUNT
	.align		4
        /*0084*/ 	.byte	0x02, 0x4a
	.zero		1
	.zero		1


	//----- nvinfo : EIATTR_EXIT_INSTR_OFFSETS
	.align		4
        /*0088*/ 	.byte	0x04, 0x1c
        /*008a*/ 	.short	(.L_144 - .L_143)


	//   ....[0]....
.L_143:
        /*008c*/ 	.word	0x000000c0


	//   ....[1]....
        /*0090*/ 	.word	0x00001fe0


	//----- nvinfo : EIATTR_CRS_STACK_SIZE
	.align		4
.L_144:
        /*0094*/ 	.byte	0x04, 0x1e
        /*0096*/ 	.short	(.L_146 - .L_145)
.L_145:
        /*0098*/ 	.word	0x00000000


	//----- nvinfo : EIATTR_CBANK_PARAM_SIZE
	.align		4
.L_146:
        /*009c*/ 	.byte	0x03, 0x19
        /*009e*/ 	.short	0x002c


	//----- nvinfo : EIATTR_PARAM_CBANK
	.align		4
        /*00a0*/ 	.byte	0x04, 0x0a
        /*00a2*/ 	.short	(.L_148 - .L_147)
	.align		4
.L_147:
        /*00a4*/ 	.word	index@(.nv.constant0._Z17rgb_to_lab_kernelPKhPfS1_S1_iii)
        /*00a8*/ 	.short	0x0380
        /*00aa*/ 	.short	0x002c


	//----- nvinfo : EIATTR_SW_WAR
	.align		4
.L_148:
        /*00ac*/ 	.byte	0x04, 0x36
        /*00ae*/ 	.short	(.L_150 - .L_149)
.L_149:
        /*00b0*/ 	.word	0x00000008
.L_150:


//--------------------- .nv.callgraph             --------------------------
	.section	.nv.callgraph,"",@"SHT_CUDA_CALLGRAPH"
	.align	4
	.sectionentsize	8
	.align		4
        /*0000*/ 	.word	0x00000000
	.align		4
        /*0004*/ 	.word	0xffffffff
	.align		4
        /*0008*/ 	.word	0x00000000
	.align		4
        /*000c*/ 	.word	0xfffffffe
	.align		4
        /*0010*/ 	.word	0x00000000
	.align		4
        /*0014*/ 	.word	0xfffffffd
	.align		4
        /*0018*/ 	.word	0x00000000
	.align		4
        /*001c*/ 	.word	0xfffffffc


//--------------------- .nv.constant3             --------------------------
	.section	.nv.constant3,"a",@progbits
	.align	4
.nv.constant3:
	.type		d_gaussian_kernel,@object
	.size		d_gaussian_kernel,(.L_0 - d_gaussian_kernel)
d_gaussian_kernel:
	.zero		484
.L_0:


//--------------------- .text._Z17lab_to_rgb_kernelPKfS0_S0_Phiii --------------------------
	.section	.text._Z17lab_to_rgb_kernelPKfS0_S0_Phiii,"ax",@progbits
	.align	128
        .global         _Z17lab_to_rgb_kernelPKfS0_S0_Phiii
        .type           _Z17lab_to_rgb_kernelPKfS0_S0_Phiii,@function
        .size           _Z17lab_to_rgb_kernelPKfS0_S0_Phiii,(.L_x_159 - _Z17lab_to_rgb_kernelPKfS0_S0_Phiii)
        .other          _Z17lab_to_rgb_kernelPKfS0_S0_Phiii,@"STO_CUDA_ENTRY STV_DEFAULT"
_Z17lab_to_rgb_kernelPKfS0_S0_Phiii:
.text._Z17lab_to_rgb_kernelPKfS0_S0_Phiii:
[----:B------:R-:W-:Y:S01]  /*0000*/  LDC R1, c[0x0][0x37c] ;  /* 0x0000df00ff017b82 */ /* 0x000fe20000000800 */
[----:B------:R-:W0:Y:S07]  /*0010*/  S2R R0, SR_TID.Y ;  /* 0x0000000000007919 */ /* 0x000e2e0000002200 */
[----:B------:R-:W1:Y:S01]  /*0020*/  LDC R10, c[0x0][0x360] ;  /* 0x0000d800ff0a7b82 */ /* 0x000e620000000800 */
[----:B------:R-:W2:Y:S01]  /*0030*/  LDCU.64 UR6, c[0x0][0x3a0] ;  /* 0x00007400ff0677ac */ /* 0x000ea20008000a00 */
[----:B------:R-:W1:Y:S06]  /*0040*/  S2R R3, SR_TID.X ;  /* 0x0000000000037919 */ /* 0x000e6c0000002100 */
[----:B------:R-:W0:Y:S08]  /*0050*/  S2UR UR5, SR_CTAID.Y ;  /* 0x00000000000579c3 */ /* 0x000e300000002600 */
[----:B------:R-:W0:Y:S08]  /*0060*/  LDC R11, c[0x0][0x364] ;  /* 0x0000d900ff0b7b82 */ /* 0x000e300000000800 */
[----:B------:R-:W1:Y:S01]  /*0070*/  S2UR UR4, SR_CTAID.X ;  /* 0x00000000000479c3 */ /* 0x000e620000002500 */
[----:B0-----:R-:W-:-:S05]  /*0080*/  IMAD R11, R11, UR5, R0 ;  /* 0x000000050b0b7c24 */ /* 0x001fca000f8e0200 */
[----:B--2---:R-:W-:Y:S01]  /*0090*/  ISETP.GE.AND P0, PT, R11, UR7, PT ;  /* 0x000000070b007c0c */ /* 0x004fe2000bf06270 */
[----:B-1----:R-:W-:-:S05]  /*00a0*/  IMAD R10, R10, UR4, R3 ;  /* 0x000000040a0a7c24 */ /* 0x002fca000f8e0203 */
[----:B------:R-:W-:-:S13]  /*00b0*/  ISETP.GE.OR P0, PT, R10, UR6, P0 ;  /* 0x000000060a007c0c */ /* 0x000fda0008706670 */
[----:B------:R-:W-:Y:S05]  /*00c0*/  @P0 EXIT ;  /* 0x000000000000094d */ /* 0x000fea0003800000 */
[----:B------:R-:W0:Y:S01]  /*00d0*/  LDC.64 R4, c[0x0][0x380] ;  /* 0x0000e000ff047b82 */ /* 0x000e220000000a00 */
[----:B------:R-:W1:Y:S01]  /*00e0*/  LDCU.64 UR4, c[0x0][0x358] ;  /* 0x00006b00ff0477ac */ /* 0x000e620008000a00 */
[----:B------:R-:W-:-:S06]  /*00f0*/  IMAD R3, R11, UR6, R10 ;  /* 0x000000060b037c24 */ /* 0x000fcc000f8e020a */
[----:B------:R-:W2:Y:S08]  /*0100*/  LDC.64 R8, c[0x0][0x390] ;  /* 0x0000e400ff087b82 */ /* 0x000eb00000000a00 */
[----:B------:R-:W3:Y:S01]  /*0110*/  LDC.64 R6, c[0x0][0x388] ;  /* 0x0000e200ff067b82 */ /* 0x000ee20000000a00 */
[----:B------:R-:W-:Y:S01]  /*0120*/  HFMA2 R13, -RZ, RZ, 1.0126953125, 1.4482421875 ;  /* 0x3c0d3dcbff0d7431 */ /* 0x000fe200000001ff */
[----:B------:R-:W4:Y:S01]  /*0130*/  LDCU UR6, c[0x0][0x3a8] ;  /* 0x00007500ff0677ac */ /* 0x000f220008000800 */
[----:B0-----:R-:W-:-:S06]  /*0140*/  IMAD.WIDE R4, R3, 0x4, R4 ;  /* 0x0000000403047825 */ /* 0x001fcc00078e0204 */
[----:B-1----:R4:W4:Y:S01]  /*0150*/  LDG.E R4, desc[UR4][R4.64] ;  /* 0x0000000404047981 */ /* 0x002922000c1e1900 */
[----:B--2---:R-:W-:-:S05]  /*0160*/  IMAD.WIDE R8, R3, 0x4, R8 ;  /* 0x0000000403087825 */ /* 0x004fca00078e0208 */
[----:B------:R-:W5:Y:S01]  /*0170*/  LDG.E R0, desc[UR4][R8.64] ;  /* 0x0000000408007981 */ /* 0x000f62000c1e1900 */
[----:B------:R-:W-:Y:S01]  /*0180*/  MOV R12, 0x42e80000 ;  /* 0x42e80000000c7802 */ /* 0x000fe20000000f00 */
[----:B---3--:R-:W-:-:S04]  /*0190*/  IMAD.WIDE R6, R3, 0x4, R6 ;  /* 0x0000000403067825 */ /* 0x008fc800078e0206 */
[----:B------:R-:W-:Y:S01]  /*01a0*/  FFMA R12, R13, -R12, 1 ;  /* 0x3f8000000d0c7423 */ /* 0x000fe2000000080c */
[----:B----4-:R-:W-:Y:S01]  /*01b0*/  IMAD R5, R11, UR6, RZ ;  /* 0x000000060b057c24 */ /* 0x010fe2000f8e02ff */
[----:B------:R0:W5:Y:S02]  /*01c0*/  LDG.E R2, desc[UR4][R6.64] ;  /* 0x0000000406027981 */ /* 0x000164000c1e1900 */
[----:B------:R-:W-:Y:S01]  /*01d0*/  FFMA R12, R12, R13, 0.0086206896230578422546 ;  /* 0x3c0d3dcb0c0c7423 */ /* 0x000fe2000000000d */
[----:B------:R-:W-:Y:S01]  /*01e0*/  BSSY.RECONVERGENT B0, `(.L_x_0) ;  /* 0x000000c000007945 */ /* 0x000fe20003800200 */
[----:B------:R-:W-:Y:S02]  /*01f0*/  IMAD R5, R10, 0x3, R5 ;  /* 0x000000030a057824 */ /* 0x000fe400078e0205 */
[----:B------:R-:W-:-:S04]  /*0200*/  FADD R3, R4, 16 ;  /* 0x4180000004037421 */ /* 0x000fc80000000000 */
[----:B------:R-:W1:Y:S01]  /*0210*/  FCHK P0, R3, 116 ;  /* 0x42e8000003007902 */ /* 0x000e620000000000 */
[----:B------:R-:W-:-:S04]  /*0220*/  FFMA R4, R3, R12, RZ ;  /* 0x0000000c03047223 */ /* 0x000fc800000000ff */
[----:B0-----:R-:W-:-:S04]  /*0230*/  FFMA R7, R4, -116, R3 ;  /* 0xc2e8000004077823 */ /* 0x001fc80000000003 */
[----:B------:R-:W-:Y:S01]  /*0240*/  FFMA R6, R12, R7, R4 ;  /* 0x000000070c067223 */ /* 0x000fe20000000004 */
[----:B-1----:R-:W-:Y:S06]  /*0250*/  @!P0 BRA `(.L_x_1) ;  /* 0x0000000000108947 */ /* 0x002fec0003800000 */
[----:B------:R-:W-:Y:S02]  /*0260*/  MOV R4, 0x42e80000 ;  /* 0x42e8000000047802 */ /* 0x000fe40000000f00 */
[----:B------:R-:W-:-:S07]  /*0270*/  MOV R10, 0x290 ;  /* 0x00000290000a7802 */ /* 0x000fce0000000f00 */
[----:B-----5:R-:W-:Y:S05]  /*0280*/  CALL.REL.NOINC `($__internal_0_$__cuda_sm3x_div_rn_noftz_f32_slowpath) ;  /* 0x0000001400ac7944 */ /* 0x020fea0003c00000 */
[----:B------:R-:W-:-:S07]  /*0290*/  MOV R6, R3 ;  /* 0x0000000300067202 */ /* 0x000fce0000000f00 */
.L_x_1:
[----:B------:R-:W-:Y:S05]  /*02a0*/  BSYNC.RECONVERGENT B0 ;  /* 0x0000000000007941 */ /* 0x000fea0003800200 */
.L_x_0:
[----:B------:R-:W-:Y:S01]  /*02b0*/  HFMA2 R4, -RZ, RZ, 0.87646484375, 0.000785350799560546875 ;  /* 0x3b03126fff047431 */ /* 0x000fe200000001ff */
[----:B------:R-:W-:Y:S01]  /*02c0*/  MOV R3, 0x43fa0000 ;  /* 0x43fa000000037802 */ /* 0x000fe20000000f00 */
[----:B-----5:R-:W0:Y:S01]  /*02d0*/  FCHK P0, R2, 500 ;  /* 0x43fa000002007902 */ /* 0x020e220000000000 */
[----:B------:R-:W-:Y:S03]  /*02e0*/  BSSY.RECONVERGENT B0, `(.L_x_2) ;  /* 0x000000c000007945 */ /* 0x000fe60003800200 */
[----:B------:R-:W-:-:S04]  /*02f0*/  FFMA R3, R4, -R3, 1 ;  /* 0x3f80000004037423 */ /* 0x000fc80000000803 */
[----:B------:R-:W-:-:S04]  /*0300*/  FFMA R3, R3, R4, 0.0020000000949949026108 ;  /* 0x3b03126f03037423 */ /* 0x000fc80000000004 */
[----:B------:R-:W-:-:S04]  /*0310*/  FFMA R4, R2, R3, RZ ;  /* 0x0000000302047223 */ /* 0x000fc800000000ff */
[----:B------:R-:W-:-:S04]  /*0320*/  FFMA R7, R4, -500, R2 ;  /* 0xc3fa000004077823 */ /* 0x000fc80000000002 */
[----:B------:R-:W-:Y:S01]  /*0330*/  FFMA R7, R3, R7, R4 ;  /* 0x0000000703077223 */ /* 0x000fe20000000004 */
[----:B0-----:R-:W-:Y:S06]  /*0340*/  @!P0 BRA `(.L_x_3) ;  /* 0x0000000000148947 */ /* 0x001fec0003800000 */
[----:B------:R-:W-:Y:S02]  /*0350*/  MOV R3, R2 ;  /* 0x0000000200037202 */ /* 0x000fe40000000f00 */
[----:B------:R-:W-:Y:S02]  /*0360*/  MOV R4, 0x43fa0000 ;  /* 0x43fa000000047802 */ /* 0x000fe40000000f00 */
[----:B------:R-:W-:-:S07]  /*0370*/  MOV R10, 0x390 ;  /* 0x00000390000a7802 */ /* 0x000fce0000000f00 */
[----:B------:R-:W-:Y:S05]  /*0380*/  CALL.REL.NOINC `($__internal_0_$__cuda_sm3x_div_rn_noftz_f32_slowpath) ;  /* 0x00000014006c7944 */ /* 0x000fea0003c00000 */
[----:B------:R-:W-:-:S07]  /*0390*/  MOV R7, R3 ;  /* 0x0000000300077202 */ /* 0x000fce0000000f00 */
.L_x_3:
[----:B------:R-:W-:Y:S05]  /*03a0*/  BSYNC.RECONVERGENT B0 ;  /* 0x0000000000007941 */ /* 0x000fea0003800200 */
.L_x_2:
[----:B------:R-:W-:Y:S01]  /*03b0*/  HFMA2 R3, -RZ, RZ, 0.95458984375, -112.625 ;  /* 0x3ba3d70aff037431 */ /* 0x000fe200000001ff */
[----:B------:R-:W-:Y:S01]  /*03c0*/  MOV R2, 0x43480000 ;  /* 0x4348000000027802 */ /* 0x000fe20000000f00 */
[----:B------:R-:W0:Y:S01]  /*03d0*/  FCHK P0, R0, -200 ;  /* 0xc348000000007902 */ /* 0x000e220000000000 */
[----:B------:R-:W-:Y:S01]  /*03e0*/  BSSY.RECONVERGENT B0, `(.L_x_4) ;  /* 0x000000c000007945 */ /* 0x000fe20003800200 */
[----:B------:R-:W-:Y:S02]  /*03f0*/  FADD R7, R7, R6 ;  /* 0x0000000607077221 */ /* 0x000fe40000000000 */
[----:B------:R-:W-:-:S04]  /*0400*/  FFMA R2, -R3, R2, 1 ;  /* 0x3f80000003027423 */ /* 0x000fc80000000102 */
[----:B------:R-:W-:-:S04]  /*0410*/  FFMA R3, R2, -R3, -0.0049999998882412910461 ;  /* 0xbba3d70a02037423 */ /* 0x000fc80000000803 */
[----:B------:R-:W-:-:S04]  /*0420*/  FFMA R2, R0, R3, RZ ;  /* 0x0000000300027223 */ /* 0x000fc800000000ff */
[----:B------:R-:W-:-:S04]  /*0430*/  FFMA R4, R2, 200, R0 ;  /* 0x4348000002047823 */ /* 0x000fc80000000000 */
[----:B------:R-:W-:Y:S01]  /*0440*/  FFMA R3, R3, R4, R2 ;  /* 0x0000000403037223 */ /* 0x000fe20000000002 */
[----:B0-----:R-:W-:Y:S06]  /*0450*/  @!P0 BRA `(.L_x_5) ;  /* 0x0000000000108947 */ /* 0x001fec0003800000 */
[----:B------:R-:W-:Y:S02]  /*0460*/  MOV R3, R0 ;  /* 0x0000000000037202 */ /* 0x000fe40000000f00 */
[----:B------:R-:W-:Y:S02]  /*0470*/  MOV R4, 0xc3480000 ;  /* 0xc348000000047802 */ /* 0x000fe40000000f00 */
[----:B------:R-:W-:-:S07]  /*0480*/  MOV R10, 0x4a0 ;  /* 0x000004a0000a7802 */ /* 0x000fce0000000f00 */
[----:B------:R-:W-:Y:S05]  /*0490*/  CALL.REL.NOINC `($__internal_0_$__cuda_sm3x_div_rn_noftz_f32_slowpath) ;  /* 0x0000001400287944 */ /* 0x000fea0003c00000 */
.L_x_5:
[----:B------:R-:W-:Y:S05]  /*04a0*/  BSYNC.RECONVERGENT B0 ;  /* 0x0000000000007941 */ /* 0x000fea0003800200 */
.L_x_4:
[----:B------:R-:W-:Y:S01]  /*04b0*/  FSETP.GT.AND P0, PT, R7, 0.20689299702644348145, PT ;  /* 0x3e53dbc20700780b */ /* 0x000fe20003f04000 */
[----:B------:R-:W-:Y:S01]  /*04c0*/  BSSY.RECONVERGENT B0, `(.L_x_6) ;  /* 0x0000015000007945 */ /* 0x000fe20003800200 */
[----:B------:R-:W-:-:S11]  /*04d0*/  FADD R2, R3, R6 ;  /* 0x0000000603027221 */ /* 0x000fd60000000000 */
[----:B------:R-:W-:-:S04]  /*04e0*/  @P0 FMUL R8, R7, R7 ;  /* 0x0000000707080220 */ /* 0x000fc80000400000 */
[----:B------:R-:W-:Y:S01]  /*04f0*/  @P0 FMUL R8, R7, R8 ;  /* 0x0000000807080220 */ /* 0x000fe20000400000 */
[----:B------:R-:W-:Y:S06]  /*0500*/  @P0 BRA `(.L_x_7) ;  /* 0x0000000000400947 */ /* 0x000fec0003800000 */
[----:B------:R-:W-:Y:S01]  /*0510*/  HFMA2 R9, -RZ, RZ, 1.5029296875, -4.76837158203125e-06 ;  /* 0x3e038050ff097431 */ /* 0x000fe200000001ff */
[----:B------:R-:W-:Y:S01]  /*0520*/  MOV R0, 0x40f92f1b ;  /* 0x40f92f1b00007802 */ /* 0x000fe20000000f00 */
[----:B------:R-:W-:Y:S01]  /*0530*/  FADD R3, R7, -0.13793103396892547607 ;  /* 0xbe0d3dcb07037421 */ /* 0x000fe20000000000 */
[----:B------:R-:W-:Y:S03]  /*0540*/  BSSY.RECONVERGENT B1, `(.L_x_7) ;  /* 0x000000c000017945 */ /* 0x000fe60003800200 */
[----:B------:R-:W0:Y:S01]  /*0550*/  FCHK P0, R3, 7.7870001792907714844 ;  /* 0x40f92f1b03007902 */ /* 0x000e220000000000 */
[----:B------:R-:W-:-:S04]  /*0560*/  FFMA R0, R9, -R0, 1 ;  /* 0x3f80000009007423 */ /* 0x000fc80000000800 */
[----:B------:R-:W-:-:S04]  /*0570*/  FFMA R0, R0, R9, 0.12841916084289550781 ;  /* 0x3e03805000007423 */ /* 0x000fc80000000009 */
[----:B------:R-:W-:-:S04]  /*0580*/  FFMA R4, R3, R0, RZ ;  /* 0x0000000003047223 */ /* 0x000fc800000000ff */
[----:B------:R-:W-:-:S04]  /*0590*/  FFMA R7, R4, -7.7870001792907714844, R3 ;  /* 0xc0f92f1b04077823 */ /* 0x000fc80000000003 */
[----:B------:R-:W-:Y:S01]  /*05a0*/  FFMA R8, R0, R7, R4 ;  /* 0x0000000700087223 */ /* 0x000fe20000000004 */
[----:B0-----:R-:W-:Y:S06]  /*05b0*/  @!P0 BRA `(.L_x_8) ;  /* 0x0000000000108947 */ /* 0x001fec0003800000 */
[----:B------:R-:W-:Y:S02]  /*05c0*/  MOV R4, 0x40f92f1b ;  /* 0x40f92f1b00047802 */ /* 0x000fe40000000f00 */
[----:B------:R-:W-:-:S07]  /*05d0*/  MOV R10, 0x5f0 ;  /* 0x000005f0000a7802 */ /* 0x000fce0000000f00 */
[----:B------:R-:W-:Y:S05]  /*05e0*/  CALL.REL.NOINC `($__internal_0_$__cuda_sm3x_div_rn_noftz_f32_slowpath) ;  /* 0x0000001000d47944 */ /* 0x000fea0003c00000 */
[----:B------:R-:W-:-:S07]  /*05f0*/  MOV R8, R3 ;  /* 0x0000000300087202 */ /* 0x000fce0000000f00 */
.L_x_8:
[----:B------:R-:W-:Y:S05]  /*0600*/  BSYNC.RECONVERGENT B1 ;  /* 0x0000000000017941 */ /* 0x000fea0003800200 */
.L_x_7:
[----:B------:R-:W-:Y:S05]  /*0610*/  BSYNC.RECONVERGENT B0 ;  /* 0x0000000000007941 */ /* 0x000fea0003800200 */
.L_x_6:
[----:B------:R-:W-:Y:S01]  /*0620*/  FSETP.GT.AND P0, PT, R6, 0.20689299702644348145, PT ;  /* 0x3e53dbc20600780b */ /* 0x000fe20003f04000 */
[----:B------:R-:W-:-:S12]  /*0630*/  BSSY.RECONVERGENT B0, `(.L_x_9) ;  /* 0x0000015000007945 */ /* 0x000fd80003800200 */
        /* <DEDUP_REMOVED lines=14> */
[----:B------:R-:W-:Y:S02]  /*0720*/  MOV R3, R6 ;  /* 0x0000000600037202 */ /* 0x000fe40000000f00 */
[----:B------:R-:W-:Y:S02]  /*0730*/  MOV R4, 0x40f92f1b ;  /* 0x40f92f1b00047802 */ /* 0x000fe40000000f00 */
[----:B------:R-:W-:-:S07]  /*0740*/  MOV R10, 0x760 ;  /* 0x00000760000a7802 */ /* 0x000fce0000000f00 */
[----:B------:R-:W-:Y:S05]  /*0750*/  CALL.REL.NOINC `($__internal_0_$__cuda_sm3x_div_rn_noftz_f32_slowpath) ;  /* 0x0000001000787944 */ /* 0x000fea0003c00000 */
[----:B------:R-:W-:-:S07]  /*0760*/  MOV R7, R3 ;  /* 0x0000000300077202 */ /* 0x000fce0000000f00 */
.L_x_11:
[----:B------:R-:W-:Y:S05]  /*0770*/  BSYNC.RECONVERGENT B1 ;  /* 0x0000000000017941 */ /* 0x000fea0003800200 */
.L_x_10:
[----:B------:R-:W-:Y:S05]  /*0780*/  BSYNC.RECONVERGENT B0 ;  /* 0x0000000000007941 */ /* 0x000fea0003800200 */
.L_x_9:
        /* <DEDUP_REMOVED lines=20> */
.L_x_14:
[----:B------:R-:W-:Y:S05]  /*08d0*/  BSYNC.RECONVERGENT B1 ;  /* 0x0000000000017941 */ /* 0x000fea0003800200 */
.L_x_13:
[----:B------:R-:W-:Y:S05]  /*08e0*/  BSYNC.RECONVERGENT B0 ;  /* 0x0000000000007941 */ /* 0x000fea0003800200 */
.L_x_12:
[----:B------:R-:W-:Y:S01]  /*08f0*/  FMUL R8, R8, 0.950469970703125 ;  /* 0x3f73520008087820 */ /* 0x000fe20000400000 */
[----:B------:R-:W-:Y:S01]  /*0900*/  FMUL R9, R7, -1.5371384620666503906 ;  /* 0xbfc4c0f407097820 */ /* 0x000fe20000400000 */
[----:B------:R-:W-:Y:S01]  /*0910*/  FMUL R3, R3, 1.0888299942016601562 ;  /* 0x3f8b5ec803037820 */ /* 0x000fe20000400000 */
[----:B------:R-:W-:Y:S01]  /*0920*/  BSSY.RECONVERGENT B0, `(.L_x_15) ;  /* 0x0000054000007945 */ /* 0x000fe20003800200 */
[C---:B------:R-:W-:Y:S01]  /*0930*/  FMUL R0, R8.reuse, -0.96926599740982055664 ;  /* 0xbf7821d108007820 */ /* 0x040fe20000400000 */
[C---:B------:R-:W-:Y:S01]  /*0940*/  FFMA R2, R8.reuse, 3.2404541969299316406, R9 ;  /* 0x404f639a08027823 */ /* 0x040fe20000000009 */
[C---:B------:R-:W-:Y:S02]  /*0950*/  FMUL R9, R7.reuse, -0.2040258944034576416 ;  /* 0xbe50ec2a07097820 */ /* 0x040fe40000400000 */
[----:B------:R-:W-:Y:S01]  /*0960*/  FFMA R4, R7, 1.8760107755661010742, R0 ;  /* 0x3ff0211f07047823 */ /* 0x000fe20000000000 */
[----:B------:R-:W-:Y:S01]  /*0970*/  FFMA R2, R3, -0.49853140115737915039, R2 ;  /* 0xbeff3f8203027823 */ /* 0x000fe20000000002 */
[----:B------:R-:W-:-:S04]  /*0980*/  FFMA R8, R8, 0.055643398314714431763, R9 ;  /* 0x3d63ea5508087823 */ /* 0x000fc80000000009 */
[----:B------:R-:W-:Y:S01]  /*0990*/  FSETP.GT.AND P0, PT, R2, 0.0031308000907301902771, PT ;  /* 0x3b4d2e1c0200780b */ /* 0x000fe20003f04000 */
[C---:B------:R-:W-:Y:S01]  /*09a0*/  FFMA R0, R3.reuse, 1.0572252273559570312, R8 ;  /* 0x3f87532803007823 */ /* 0x040fe20000000008 */
[----:B------:R-:W-:-:S11]  /*09b0*/  FFMA R3, R3, 0.041556000709533691406, R4 ;  /* 0x3d2a36a003037823 */ /* 0x000fd60000000004 */
[----:B------:R-:W-:Y:S05]  /*09c0*/  @!P0 BRA `(.L_x_16) ;  /* 0x0000000400208947 */ /* 0x000fea0003800000 */
[----:B------:R-:W-:Y:S01]  /*09d0*/  FSETP.NEU.AND P0, PT, R2, 1, PT ;  /* 0x3f8000000200780b */ /* 0x000fe20003f0d000 */
[----:B------:R-:W-:Y:S01]  /*09e0*/  BSSY.RECONVERGENT B1, `(.L_x_17) ;  /* 0x0000044000017945 */ /* 0x000fe20003800200 */
[----:B------:R-:W-:Y:S01]  /*09f0*/  HFMA2 R4, -RZ, RZ, 1.8818359375, 0.00019037723541259765625 ;  /* 0x3f870a3dff047431 */ /* 0x000fe200000001ff */
[----:B------:R-:W-:-:S10]  /*0a00*/  MOV R7, 0x3f800000 ;  /* 0x3f80000000077802 */ /* 0x000fd40000000f00 */
[----:B------:R-:W-:Y:S05]  /*0a10*/  @!P0 BRA `(.L_x_18) ;  /* 0x0000000400008947 */ /* 0x000fea0003800000 */
[----:B------:R-:W-:-:S13]  /*0a20*/  FSETP.NAN.AND P0, PT, |R2|, |R2|, PT ;  /* 0x400000020200720b */ /* 0x000fda0003f08200 */
[----:B------:R-:W-:Y:S01]  /*0a30*/  @P0 FADD R7, R2, 0.4166666567325592041 ;  /* 0x3ed5555502070421 */ /* 0x000fe20000000000 */
[----:B------:R-:W-:Y:S06]  /*0a40*/  @P0 BRA `(.L_x_18) ;  /* 0x0000000000f40947 */ /* 0x000fec0003800000 */
[C---:B------:R-:W-:Y:S01]  /*0a50*/  FMUL R7, |R2|.reuse, 16777216 ;  /* 0x4b80000002077820 */ /* 0x040fe20000400200 */
[----:B------:R-:W-:Y:S01]  /*0a60*/  FSETP.GEU.AND P0, PT, |R2|, 1.175494350822287508e-38, PT ;  /* 0x008000000200780b */ /* 0x000fe20003f0e200 */
[----:B------:R-:W-:-:S03]  /*0a70*/  HFMA2 R14, -RZ, RZ, 0.771484375, 0.21533203125 ;  /* 0x3a2c32e4ff0e7431 */ /* 0x000fc600000001ff */
[----:B------:R-:W-:-:S04]  /*0a80*/  FSEL R7, R7, |R2|, !P0 ;  /* 0x4000000207077208 */ /* 0x000fc80004000000 */
[----:B------:R-:W-:-:S04]  /*0a90*/  IADD3 R6, PT, PT, R7, -0x3f3504f3, RZ ;  /* 0xc0cafb0d07067810 */ /* 0x000fc80007ffe0ff */
[----:B------:R-:W-:-:S04]  /*0aa0*/  LOP3.LUT R6, R6, 0xff800000, RZ, 0xc0, !PT ;  /* 0xff80000006067812 */ /* 0x000fc800078ec0ff */
[-C--:B------:R-:W-:Y:S02]  /*0ab0*/  IADD3 R7, PT, PT, R7, -R6.reuse, RZ ;  /* 0x8000000607077210 */ /* 0x080fe40007ffe0ff */
[----:B------:R-:W-:-:S03]  /*0ac0*/  I2FP.F32.S32 R6, R6 ;  /* 0x0000000600067245 */ /* 0x000fc60000201400 */
[C---:B------:R-:W-:Y:S01]  /*0ad0*/  FADD R9, R7.reuse, 1 ;  /* 0x3f80000007097421 */ /* 0x040fe20000000000 */
[----:B------:R-:W-:Y:S01]  /*0ae0*/  FADD R8, R7, -1 ;  /* 0xbf80000007087421 */ /* 0x000fe20000000000 */
[----:B------:R-:W-:Y:S02]  /*0af0*/  FSEL R7, RZ, -24, P0 ;  /* 0xc1c00000ff077808 */ /* 0x000fe40000000000 */
[----:B------:R-:W-:Y:S01]  /*0b00*/  FSETP.NEU.AND P0, PT, |R2|, +INF , PT ;  /* 0x7f8000000200780b */ /* 0x000fe20003f0d200 */
[----:B------:R-:W-:Y:S01]  /*0b10*/  FADD R10, R8, R8 ;  /* 0x00000008080a7221 */ /* 0x000fe20000000000 */
[----:B------:R-:W0:Y:S01]  /*0b20*/  MUFU.RCP R9, R9 ;  /* 0x0000000900097308 */ /* 0x000e220000001000 */
[----:B------:R-:W-:-:S10]  /*0b30*/  FFMA R7, R6, 1.1920928955078125e-07, R7 ;  /* 0x3400000006077823 */ /* 0x000fd40000000007 */
[----:B------:R-:W-:Y:S01]  /*0b40*/  @!P0 FADD R2, R2, R2 ;  /* 0x0000000202028221 */ /* 0x000fe20000000000 */
[----:B0-----:R-:W-:-:S04]  /*0b50*/  FMUL R10, R9, R10 ;  /* 0x0000000a090a7220 */ /* 0x001fc80000400000 */
[----:B------:R-:W-:Y:S01]  /*0b60*/  FADD R12, R8, -R10 ;  /* 0x8000000a080c7221 */ /* 0x000fe20000000000 */
[C---:B------:R-:W-:Y:S01]  /*0b70*/  FMUL R11, R10.reuse, R10 ;  /* 0x0000000a0a0b7220 */ /* 0x040fe20000400000 */
[----:B------:R-:W-:Y:S02]  /*0b80*/  FFMA R6, R10, 1.4426950216293334961, R7 ;  /* 0x3fb8aa3b0a067823 */ /* 0x000fe40000000007 */
[----:B------:R-:W-:Y:S01]  /*0b90*/  FADD R13, R12, R12 ;  /* 0x0000000c0c0d7221 */ /* 0x000fe20000000000 */
[----:B------:R-:W-:Y:S01]  /*0ba0*/  FFMA R12, R11, R14, 0.0032181653659790754318 ;  /* 0x3b52e7db0b0c7423 */ /* 0x000fe2000000000e */
[----:B------:R-:W-:Y:S02]  /*0bb0*/  FADD R7, R7, -R6 ;  /* 0x8000000607077221 */ /* 0x000fe40000000000 */
[----:B------:R-:W-:Y:S01]  /*0bc0*/  FFMA R8, R8, -R10, R13 ;  /* 0x8000000a08087223 */ /* 0x000fe2000000000d */
[----:B------:R-:W-:Y:S01]  /*0bd0*/  FFMA R12, R11, R12, 0.018033718690276145935 ;  /* 0x3c93bb730b0c7423 */ /* 0x000fe2000000000c */
[----:B------:R-:W-:-:S02]  /*0be0*/  FFMA R7, R10, 1.4426950216293334961, R7 ;  /* 0x3fb8aa3b0a077823 */ /* 0x000fc40000000007 */
[----:B------:R-:W-:Y:S01]  /*0bf0*/  FMUL R8, R9, R8 ;  /* 0x0000000809087220 */ /* 0x000fe20000400000 */
[----:B------:R-:W-:-:S03]  /*0c00*/  FFMA R12, R11, R12, 0.12022458761930465698 ;  /* 0x3df6384f0b0c7423 */ /* 0x000fc6000000000c */
[----:B------:R-:W-:Y:S01]  /*0c10*/  FFMA R7, R8, 1.4426950216293334961, R7 ;  /* 0x3fb8aa3b08077823 */ /* 0x000fe20000000007 */
[----:B------:R-:W-:-:S03]  /*0c20*/  FMUL R11, R11, R12 ;  /* 0x0000000c0b0b7220 */ /* 0x000fc60000400000 */
[----:B------:R-:W-:Y:S01]  /*0c30*/  FFMA R9, R10, 1.9251366722983220825e-08, R7 ;  /* 0x32a55e340a097823 */ /* 0x000fe20000000007 */
[----:B------:R-:W-:-:S04]  /*0c40*/  FMUL R7, R11, 3 ;  /* 0x404000000b077820 */ /* 0x000fc80000400000 */
[----:B------:R-:W-:-:S04]  /*0c50*/  FFMA R8, R8, R7, R9 ;  /* 0x0000000708087223 */ /* 0x000fc80000000009 */
[----:B------:R-:W-:-:S04]  /*0c60*/  FFMA R11, R10, R11, R8 ;  /* 0x0000000b0a0b7223 */ /* 0x000fc80000000008 */
[----:B------:R-:W-:-:S04]  /*0c70*/  FADD R7, R6, R11 ;  /* 0x0000000b06077221 */ /* 0x000fc80000000000 */
[----:B------:R-:W-:Y:S01]  /*0c80*/  FMUL R8, R7, 0.4166666567325592041 ;  /* 0x3ed5555507087820 */ /* 0x000fe20000400000 */
[----:B------:R-:W-:-:S03]  /*0c90*/  FADD R6, -R6, R7 ;  /* 0x0000000706067221 */ /* 0x000fc60000000100 */
[----:B------:R-:W0:Y:S01]  /*0ca0*/  FRND R9, R8 ;  /* 0x0000000800097307 */ /* 0x000e220000201000 */
[----:B------:R-:W-:Y:S01]  /*0cb0*/  FADD R6, R11, -R6 ;  /* 0x800000060b067221 */ /* 0x000fe20000000000 */
[----:B------:R-:W-:Y:S01]  /*0cc0*/  FFMA R7, R7, 0.4166666567325592041, -R8 ;  /* 0x3ed5555507077823 */ /* 0x000fe20000000808 */
[----:B------:R-:W-:Y:S02]  /*0cd0*/  MOV R11, 0x391fcb8e ;  /* 0x391fcb8e000b7802 */ /* 0x000fe40000000f00 */
[----:B------:R-:W-:Y:S01]  /*0ce0*/  FSETP.GT.AND P1, PT, |R8|, 152, PT ;  /* 0x431800000800780b */ /* 0x000fe20003f24200 */
[----:B------:R-:W-:Y:S02]  /*0cf0*/  FFMA R7, R6, 0.4166666567325592041, R7 ;  /* 0x3ed5555506077823 */ /* 0x000fe40000000007 */
[----:B------:R-:W1:Y:S01]  /*0d00*/  F2I.NTZ R10, R8 ;  /* 0x00000008000a7305 */ /* 0x000e620000203100 */
[----:B0-----:R-:W-:Y:S01]  /*0d10*/  FADD R6, R8, -R9 ;  /* 0x8000000908067221 */ /* 0x001fe20000000000 */
[----:B------:R-:W-:-:S03]  /*0d20*/  FSETP.GT.AND P2, PT, R9, RZ, PT ;  /* 0x000000ff0900720b */ /* 0x000fc60003f44000 */
[----:B------:R-:W-:-:S04]  /*0d30*/  FADD R6, R6, R7 ;  /* 0x0000000706067221 */ /* 0x000fc80000000000 */
[----:B------:R-:W-:-:S04]  /*0d40*/  FFMA R7, R6, R11, 0.0013391353422775864601 ;  /* 0x3aaf85ed06077423 */ /* 0x000fc8000000000b */
[----:B------:R-:W-:-:S04]  /*0d50*/  FFMA R7, R6, R7, 0.0096188392490148544312 ;  /* 0x3c1d985606077423 */ /* 0x000fc80000000007 */
[----:B------:R-:W-:-:S04]  /*0d60*/  FFMA R7, R6, R7, 0.055503588169813156128 ;  /* 0x3d6357bb06077423 */ /* 0x000fc80000000007 */
[----:B------:R-:W-:Y:S01]  /*0d70*/  FFMA R9, R6, R7, 0.24022644758224487305 ;  /* 0x3e75fdec06097423 */ /* 0x000fe20000000007 */
[----:B------:R-:W-:Y:S02]  /*0d80*/  SEL R7, RZ, 0x83000000, P2 ;  /* 0x83000000ff077807 */ /* 0x000fe40001000000 */
[----:B------:R-:W-:Y:S01]  /*0d90*/  FSETP.GEU.AND P2, PT, R8, RZ, PT ;  /* 0x000000ff0800720b */ /* 0x000fe20003f4e000 */
[----:B------:R-:W-:Y:S01]  /*0da0*/  FFMA R11, R6, R9, 0.69314718246459960938 ;  /* 0x3f317218060b7423 */ /* 0x000fe20000000009 */
[----:B------:R-:W-:Y:S02]  /*0db0*/  IADD3 R9, PT, PT, R7, 0x7f000000, RZ ;  /* 0x7f00000007097810 */ /* 0x000fe40007ffe0ff */
[----:B-1----:R-:W-:Y:S01]  /*0dc0*/  LEA R10, R10, -R7, 0x17 ;  /* 0x800000070a0a7211 */ /* 0x002fe200078eb8ff */
[----:B------:R-:W-:Y:S01]  /*0dd0*/  FFMA R6, R6, R11, 1 ;  /* 0x3f80000006067423 */ /* 0x000fe2000000000b */
[----:B------:R-:W-:-:S03]  /*0de0*/  FSEL R7, RZ, +INF , !P2 ;  /* 0x7f800000ff077808 */ /* 0x000fc60005000000 */
[----:B------:R-:W-:-:S04]  /*0df0*/  FMUL R9, R9, R6 ;  /* 0x0000000609097220 */ /* 0x000fc80000400000 */
[----:B------:R-:W-:Y:S01]  /*0e00*/  @!P1 FMUL R7, R10, R9 ;  /* 0x000000090a079220 */ /* 0x000fe20000400000 */
[----:B------:R-:W-:-:S07]  /*0e10*/  @!P0 LOP3.LUT R7, R2, 0x7fffffff, RZ, 0xc0, !PT ;  /* 0x7fffffff02078812 */ /* 0x000fce00078ec0ff */
.L_x_18:
[----:B------:R-:W-:Y:S05]  /*0e20*/  BSYNC.RECONVERGENT B1 ;  /* 0x0000000000017941 */ /* 0x000fea0003800200 */
.L_x_17:
[----:B------:R-:W-:Y:S01]  /*0e30*/  FFMA R2, R7, R4, -0.054999999701976776123 ;  /* 0xbd6147ae07027423 */ /* 0x000fe20000000004 */
[----:B------:R-:W-:Y:S06]  /*0e40*/  BRA `(.L_x_19) ;  /* 0x0000000000047947 */ /* 0x000fec0003800000 */
.L_x_16:
[----:B------:R-:W-:-:S07]  /*0e50*/  FMUL R2, R2, 12.920000076293945312 ;  /* 0x414eb85202027820 */ /* 0x000fce0000400000 */
.L_x_19:
[----:B------:R-:W-:Y:S05]  /*0e60*/  BSYNC.RECONVERGENT B0 ;  /* 0x0000000000007941 */ /* 0x000fea0003800200 */
.L_x_15:
[----:B------:R-:W-:Y:S01]  /*0e70*/  FSETP.GT.AND P0, PT, R3, 0.0031308000907301902771, PT ;  /* 0x3b4d2e1c0300780b */ /* 0x000fe20003f04000 */
[----:B------:R-:W-:-:S12]  /*0e80*/  BSSY.RECONVERGENT B0, `(.L_x_20) ;  /* 0x000004b000007945 */ /* 0x000fd80003800200 */
        /* <DEDUP_REMOVED lines=70> */
.L_x_23:
[----:B------:R-:W-:Y:S05]  /*12f0*/  BSYNC.RECONVERGENT B1 ;  /* 0x0000000000017941 */ /* 0x000fea0003800200 */
.L_x_22:
[----:B------:R-:W-:Y:S01]  /*1300*/  FFMA R3, R7, R4, -0.054999999701976776123 ;  /* 0xbd6147ae07037423 */ /* 0x000fe20000000004 */
[----:B------:R-:W-:Y:S06]  /*1310*/  BRA `(.L_x_24) ;  /* 0x0000000000047947 */ /* 0x000fec0003800000 */
.L_x_21:
[----:B------:R-:W-:-:S07]  /*1320*/  FMUL R3, R3, 12.920000076293945312 ;  /* 0x414eb85203037820 */ /* 0x000fce0000400000 */
.L_x_24:
[----:B------:R-:W-:Y:S05]  /*1330*/  BSYNC.RECONVERGENT B0 ;  /* 0x0000000000007941 */ /* 0x000fea0003800200 */
.L_x_20:
        /* <DEDUP_REMOVED lines=72> */
.L_x_28:
[----:B------:R-:W-:Y:S05]  /*17c0*/  BSYNC.RECONVERGENT B1 ;  /* 0x0000000000017941 */ /* 0x000fea0003800200 */
.L_x_27:
[----:B------:R-:W-:Y:S01]  /*17d0*/  FFMA R0, R7, R4, -0.054999999701976776123 ;  /* 0xbd6147ae07007423 */ /* 0x000fe20000000004 */
[----:B------:R-:W-:Y:S06]  /*17e0*/  BRA `(.L_x_29) ;  /* 0x0000000000047947 */ /* 0x000fec0003800000 */
.L_x_26:
[----:B------:R-:W-:-:S07]  /*17f0*/  FMUL R0, R0, 12.920000076293945312 ;  /* 0x414eb85200007820 */ /* 0x000fce0000400000 */
.L_x_29:
[----:B------:R-:W-:Y:S05]  /*1800*/  BSYNC.RECONVERGENT B0 ;  /* 0x0000000000007941 */ /* 0x000fea0003800200 */
.L_x_25:
[----:B------:R-:W-:Y:S01]  /*1810*/  FMUL R2, R2, 255 ;  /* 0x437f000002027820 */ /* 0x000fe20000400000 */
[----:B------:R-:W-:Y:S01]  /*1820*/  FMUL R3, R3, 255 ;  /* 0x437f000003037820 */ /* 0x000fe20000400000 */
[----:B------:R-:W-:Y:S01]  /*1830*/  FMUL R6, R0, 255 ;  /* 0x437f000000067820 */ /* 0x000fe20000400000 */
[----:B------:R-:W0:Y:S02]  /*1840*/  LDCU.64 UR6, c[0x0][0x398] ;  /* 0x00007300ff0677ac */ /* 0x000e240008000a00 */
[----:B------:R-:W-:Y:S02]  /*1850*/  FMNMX R2, RZ, R2, !PT ;  /* 0x00000002ff027209 */ /* 0x000fe40007800000 */
[----:B------:R-:W-:Y:S02]  /*1860*/  FMNMX R3, RZ, R3, !PT ;  /* 0x00000003ff037209 */ /* 0x000fe40007800000 */
[----:B------:R-:W-:Y:S02]  /*1870*/  FMNMX R6, RZ, R6, !PT ;  /* 0x00000006ff067209 */ /* 0x000fe40007800000 */
[----:B------:R-:W-:-:S02]  /*1880*/  FMNMX R0, R2, 255, PT ;  /* 0x437f000002007809 */ /* 0x000fc40003800000 */
[----:B------:R-:W-:Y:S02]  /*1890*/  FMNMX R4, R3, 255, PT ;  /* 0x437f000003047809 */ /* 0x000fe40003800000 */
[----:B------:R-:W-:Y:S01]  /*18a0*/  FMNMX R6, R6, 255, PT ;  /* 0x437f000006067809 */ /* 0x000fe20003800000 */
[----:B------:R-:W1:Y:S01]  /*18b0*/  F2I.U32.TRUNC.NTZ R7, R0 ;  /* 0x0000000000077305 */ /* 0x000e62000020f000 */
[----:B0-----:R-:W-:-:S07]  /*18c0*/  IADD3 R2, P0, PT, R5, UR6, RZ ;  /* 0x0000000605027c10 */ /* 0x001fce000ff1e0ff */
[----:B------:R-:W0:Y:S01]  /*18d0*/  F2I.U32.TRUNC.NTZ R9, R4 ;  /* 0x0000000400097305 */ /* 0x000e22000020f000 */
[----:B------:R-:W-:-:S05]  /*18e0*/  LEA.HI.X.SX32 R3, R5, UR7, 0x1, P0 ;  /* 0x0000000705037c11 */ /* 0x000fca00080f0eff */
[----:B-1----:R-:W-:Y:S02]  /*18f0*/  STG.E.U8 desc[UR4][R2.64], R7 ;  /* 0x0000000702007986 */ /* 0x002fe4000c101104 */
[----:B------:R-:W1:Y:S02]  /*1900*/  F2I.U32.TRUNC.NTZ R11, R6 ;  /* 0x00000006000b7305 */ /* 0x000e64000020f000 */
[----:B0-----:R-:W-:Y:S04]  /*1910*/  STG.E.U8 desc[UR4][R2.64+0x1], R9 ;  /* 0x0000010902007986 */ /* 0x001fe8000c101104 */
[----:B-1----:R-:W-:Y:S01]  /*1920*/  STG.E.U8 desc[UR4][R2.64+0x2], R11 ;  /* 0x0000020b02007986 */ /* 0x002fe2000c101104 */
[----:B------:R-:W-:Y:S05]  /*1930*/  EXIT ;  /* 0x000000000000794d */ /* 0x000fea0003800000 */
        .weak           $__internal_0_$__cuda_sm3x_div_rn_noftz_f32_slowpath
        .type           $__internal_0_$__cuda_sm3x_div_rn_noftz_f32_slowpath,@function
        .size           $__internal_0_$__cuda_sm3x_div_rn_noftz_f32_slowpath,(.L_x_159 - $__internal_0_$__cuda_sm3x_div_rn_noftz_f32_slowpath)
$__internal_0_$__cuda_sm3x_div_rn_noftz_f32_slowpath:
[----:B------:R-:W-:Y:S01]  /*1940*/  SHF.R.U32.HI R11, RZ, 0x17, R4 ;  /* 0x00000017ff0b7819 */ /* 0x000fe20000011604 */
[----:B------:R-:W-:Y:S01]  /*1950*/  BSSY.RECONVERGENT B2, `(.L_x_30) ;  /* 0x0000062000027945 */ /* 0x000fe20003800200 */
[----:B------:R-:W-:Y:S02]  /*1960*/  SHF.R.U32.HI R9, RZ, 0x17, R3 ;  /* 0x00000017ff097819 */ /* 0x000fe40000011603 */
[----:B------:R-:W-:Y:S02]  /*1970*/  LOP3.LUT R11, R11, 0xff, RZ, 0xc0, !PT ;  /* 0x000000ff0b0b7812 */ /* 0x000fe400078ec0ff */
[----:B------:R-:W-:Y:S02]  /*1980*/  LOP3.LUT R15, R9, 0xff, RZ, 0xc0, !PT ;  /* 0x000000ff090f7812 */ /* 0x000fe400078ec0ff */
[----:B------:R-:W-:Y:S02]  /*1990*/  IADD3 R13, PT, PT, R11, -0x1, RZ ;  /* 0xffffffff0b0d7810 */ /* 0x000fe40007ffe0ff */
[----:B------:R-:W-:-:S02]  /*19a0*/  IADD3 R12, PT, PT, R15, -0x1, RZ ;  /* 0xffffffff0f0c7810 */ /* 0x000fc40007ffe0ff */
[----:B------:R-:W-:-:S04]  /*19b0*/  ISETP.GT.U32.AND P0, PT, R13, 0xfd, PT ;  /* 0x000000fd0d00780c */ /* 0x000fc80003f04070 */
[----:B------:R-:W-:-:S13]  /*19c0*/  ISETP.GT.U32.OR P0, PT, R12, 0xfd, P0 ;  /* 0x000000fd0c00780c */ /* 0x000fda0000704470 */
[----:B------:R-:W-:Y:S01]  /*19d0*/  @!P0 MOV R9, RZ ;  /* 0x000000ff00098202 */ /* 0x000fe20000000f00 */
[----:B------:R-:W-:Y:S06]  /*19e0*/  @!P0 BRA `(.L_x_31) ;  /* 0x00000000005c8947 */ /* 0x000fec0003800000 */
[----:B------:R-:W-:Y:S02]  /*19f0*/  FSETP.GTU.FTZ.AND P0, PT, |R3|, +INF , PT ;  /* 0x7f8000000300780b */ /* 0x000fe40003f1c200 */
[----:B------:R-:W-:-:S04]  /*1a00*/  FSETP.GTU.FTZ.AND P1, PT, |R4|, +INF , PT ;  /* 0x7f8000000400780b */ /* 0x000fc80003f3c200 */
[----:B------:R-:W-:-:S13]  /*1a10*/  PLOP3.LUT P0, PT, P0, P1, PT, 0xf8, 0x8f ;  /* 0x00000000008f781c */ /* 0x000fda0000703f70 */
[----:B------:R-:W-:Y:S05]  /*1a20*/  @P0 BRA `(.L_x_32) ;  /* 0x00000004004c0947 */ /* 0x000fea0003800000 */
[----:B------:R-:W-:-:S13]  /*1a30*/  LOP3.LUT P0, RZ, R4, 0x7fffffff, R3, 0xc8, !PT ;  /* 0x7fffffff04ff7812 */ /* 0x000fda000780c803 */
[----:B------:R-:W-:Y:S05]  /*1a40*/  @!P0 BRA `(.L_x_33) ;  /* 0x00000004003c8947 */ /* 0x000fea0003800000 */
[C---:B------:R-:W-:Y:S02]  /*1a50*/  FSETP.NEU.FTZ.AND P2, PT, |R3|.reuse, +INF , PT ;  /* 0x7f8000000300780b */ /* 0x040fe40003f5d200 */
[----:B------:R-:W-:Y:S02]  /*1a60*/  FSETP.NEU.FTZ.AND P1, PT, |R4|, +INF , PT ;  /* 0x7f8000000400780b */ /* 0x000fe40003f3d200 */
[----:B------:R-:W-:-:S11]  /*1a70*/  FSETP.NEU.FTZ.AND P0, PT, |R3|, +INF , PT ;  /* 0x7f8000000300780b */ /* 0x000fd60003f1d200 */
[----:B------:R-:W-:Y:S05]  /*1a80*/  @!P1 BRA !P2, `(.L_x_33) ;  /* 0x00000004002c9947 */ /* 0x000fea0005000000 */
[----:B------:R-:W-:-:S04]  /*1a90*/  LOP3.LUT P2, RZ, R3, 0x7fffffff, RZ, 0xc0, !PT ;  /* 0x7fffffff03ff7812 */ /* 0x000fc8000784c0ff */
[----:B------:R-:W-:-:S13]  /*1aa0*/  PLOP3.LUT P1, PT, P1, P2, PT, 0x2f, 0xf2 ;  /* 0x0000000000f2781c */ /* 0x000fda0000f24577 */
[----:B------:R-:W-:Y:S05]  /*1ab0*/  @P1 BRA `(.L_x_34) ;  /* 0x0000000400181947 */ /* 0x000fea0003800000 */
[----:B------:R-:W-:-:S04]  /*1ac0*/  LOP3.LUT P1, RZ, R4, 0x7fffffff, RZ, 0xc0, !PT ;  /* 0x7fffffff04ff7812 */ /* 0x000fc8000782c0ff */
[----:B------:R-:W-:-:S13]  /*1ad0*/  PLOP3.LUT P0, PT, P0, P1, PT, 0x2f, 0xf2 ;  /* 0x0000000000f2781c */ /* 0x000fda0000702577 */
[----:B------:R-:W-:Y:S05]  /*1ae0*/  @P0 BRA `(.L_x_35) ;  /* 0x0000000400000947 */ /* 0x000fea0003800000 */
[----:B------:R-:W-:Y:S02]  /*1af0*/  ISETP.GE.AND P0, PT, R12, RZ, PT ;  /* 0x000000ff0c00720c */ /* 0x000fe40003f06270 */
[----:B------:R-:W-:-:S11]  /*1b00*/  ISETP.GE.AND P1, PT, R13, RZ, PT ;  /* 0x000000ff0d00720c */ /* 0x000fd60003f26270 */
[----:B------:R-:W-:Y:S01]  /*1b10*/  @P0 MOV R9, RZ ;  /* 0x000000ff00090202 */ /* 0x000fe20000000f00 */
[----:B------:R-:W-:Y:S01]  /*1b20*/  @!P0 FFMA R3, R3, 1.84467440737095516160e+19, RZ ;  /* 0x5f80000003038823 */ /* 0x000fe200000000ff */
[----:B------:R-:W-:Y:S01]  /*1b30*/  @!P0 MOV R9, 0xffffffc0 ;  /* 0xffffffc000098802 */ /* 0x000fe20000000f00 */
[----:B------:R-:W-:-:S03]  /*1b40*/  @!P1 FFMA R4, R4, 1.84467440737095516160e+19, RZ ;  /* 0x5f80000004049823 */ /* 0x000fc600000000ff */
[----:B------:R-:W-:-:S07]  /*1b50*/  @!P1 IADD3 R9, PT, PT, R9, 0x40, RZ ;  /* 0x0000004009099810 */ /* 0x000fce0007ffe0ff */
.L_x_31:
[----:B------:R-:W-:Y:S01]  /*1b60*/  LEA R13, R11, 0xc0800000, 0x17 ;  /* 0xc08000000b0d7811 */ /* 0x000fe200078eb8ff */
[----:B------:R-:W-:Y:S03]  /*1b70*/  BSSY.RECONVERGENT B3, `(.L_x_36) ;  /* 0x0000036000037945 */ /* 0x000fe60003800200 */
[----:B------:R-:W-:Y:S02]  /*1b80*/  IADD3 R13, PT, PT, -R13, R4, RZ ;  /* 0x000000040d0d7210 */ /* 0x000fe40007ffe1ff */
[----:B------:R-:W-:Y:S02]  /*1b90*/  IADD3 R4, PT, PT, R15, -0x7f, RZ ;  /* 0xffffff810f047810 */ /* 0x000fe40007ffe0ff */
[----:B------:R-:W0:Y:S01]  /*1ba0*/  MUFU.RCP R12, R13 ;  /* 0x0000000d000c7308 */ /* 0x000e220000001000 */
[----:B------:R-:W-:Y:S02]  /*1bb0*/  FADD.FTZ R14, -R13, -RZ ;  /* 0x800000ff0d0e7221 */ /* 0x000fe40000010100 */
[----:B------:R-:W-:-:S02]  /*1bc0*/  IMAD R3, R4, -0x800000, R3 ;  /* 0xff80000004037824 */ /* 0x000fc400078e0203 */
[----:B0-----:R-:W-:-:S04]  /*1bd0*/  FFMA R15, R12, R14, 1 ;  /* 0x3f8000000c0f7423 */ /* 0x001fc8000000000e */
[----:B------:R-:W-:-:S04]  /*1be0*/  FFMA R17, R12, R15, R12 ;  /* 0x0000000f0c117223 */ /* 0x000fc8000000000c */
[----:B------:R-:W-:-:S04]  /*1bf0*/  FFMA R12, R3, R17, RZ ;  /* 0x00000011030c7223 */ /* 0x000fc800000000ff */
[----:B------:R-:W-:-:S04]  /*1c00*/  FFMA R15, R14, R12, R3 ;  /* 0x0000000c0e0f7223 */ /* 0x000fc80000000003 */
[----:B------:R-:W-:Y:S01]  /*1c10*/  FFMA R16, R17, R15, R12 ;  /* 0x0000000f11107223 */ /* 0x000fe2000000000c */
[----:B------:R-:W-:-:S03]  /*1c20*/  IADD3 R12, PT, PT, R4, 0x7f, -R11 ;  /* 0x0000007f040c7810 */ /* 0x000fc60007ffe80b */
[----:B------:R-:W-:Y:S01]  /*1c30*/  FFMA R15, R14, R16, R3 ;  /* 0x000000100e0f7223 */ /* 0x000fe20000000003 */
[----:B------:R-:W-:-:S03]  /*1c40*/  IADD3 R12, PT, PT, R12, R9, RZ ;  /* 0x000000090c0c7210 */ /* 0x000fc60007ffe0ff */
[----:B------:R-:W-:-:S05]  /*1c50*/  FFMA R3, R17, R15, R16 ;  /* 0x0000000f11037223 */ /* 0x000fca0000000010 */
[----:B------:R-:W-:-:S04]  /*1c60*/  SHF.R.U32.HI R4, RZ, 0x17, R3 ;  /* 0x00000017ff047819 */ /* 0x000fc80000011603 */
[----:B------:R-:W-:-:S04]  /*1c70*/  LOP3.LUT R4, R4, 0xff, RZ, 0xc0, !PT ;  /* 0x000000ff04047812 */ /* 0x000fc800078ec0ff */
[----:B------:R-:W-:-:S04]  /*1c80*/  IADD3 R13, PT, PT, R4, R12, RZ ;  /* 0x0000000c040d7210 */ /* 0x000fc80007ffe0ff */
[----:B------:R-:W-:-:S04]  /*1c90*/  IADD3 R4, PT, PT, R13, -0x1, RZ ;  /* 0xffffffff0d047810 */ /* 0x000fc80007ffe0ff */
[----:B------:R-:W-:-:S13]  /*1ca0*/  ISETP.GE.U32.AND P0, PT, R4, 0xfe, PT ;  /* 0x000000fe0400780c */ /* 0x000fda0003f06070 */
[----:B------:R-:W-:Y:S05]  /*1cb0*/  @!P0 BRA `(.L_x_37) ;  /* 0x0000000000808947 */ /* 0x000fea0003800000 */
[----:B------:R-:W-:-:S13]  /*1cc0*/  ISETP.GT.AND P0, PT, R13, 0xfe, PT ;  /* 0x000000fe0d00780c */ /* 0x000fda0003f04270 */
[----:B------:R-:W-:Y:S05]  /*1cd0*/  @P0 BRA `(.L_x_38) ;  /* 0x00000000006c0947 */ /* 0x000fea0003800000 */
[----:B------:R-:W-:-:S13]  /*1ce0*/  ISETP.GE.AND P0, PT, R13, 0x1, PT ;  /* 0x000000010d00780c */ /* 0x000fda0003f06270 */
[----:B------:R-:W-:Y:S05]  /*1cf0*/  @P0 BRA `(.L_x_39) ;  /* 0x0000000000740947 */ /* 0x000fea0003800000 */
[----:B------:R-:W-:Y:S02]  /*1d00*/  ISETP.GE.AND P0, PT, R13, -0x18, PT ;  /* 0xffffffe80d00780c */ /* 0x000fe40003f06270 */
[----:B------:R-:W-:-:S11]  /*1d10*/  LOP3.LUT R3, R3, 0x80000000, RZ, 0xc0, !PT ;  /* 0x8000000003037812 */ /* 0x000fd600078ec0ff */
[----:B------:R-:W-:Y:S05]  /*1d20*/  @!P0 BRA `(.L_x_39) ;  /* 0x0000000000688947 */ /* 0x000fea0003800000 */
[-CC-:B------:R-:W-:Y:S01]  /*1d30*/  FFMA.RZ R4, R17, R15.reuse, R16.reuse ;  /* 0x0000000f11047223 */ /* 0x180fe2000000c010 */
[----:B------:R-:W-:Y:S01]  /*1d40*/  IADD3 R12, PT, PT, R13, 0x20, RZ ;  /* 0x000000200d0c7810 */ /* 0x000fe20007ffe0ff */
[-CC-:B------:R-:W-:Y:S01]  /*1d50*/  FFMA.RM R9, R17, R15.reuse, R16.reuse ;  /* 0x0000000f11097223 */ /* 0x180fe20000004010 */
[----:B------:R-:W-:Y:S02]  /*1d60*/  ISETP.NE.AND P2, PT, R13, RZ, PT ;  /* 0x000000ff0d00720c */ /* 0x000fe40003f45270 */
[----:B------:R-:W-:Y:S01]  /*1d70*/  LOP3.LUT R11, R4, 0x7fffff, RZ, 0xc0, !PT ;  /* 0x007fffff040b7812 */ /* 0x000fe200078ec0ff */
[----:B------:R-:W-:Y:S01]  /*1d80*/  FFMA.RP R4, R17, R15, R16 ;  /* 0x0000000f11047223 */ /* 0x000fe20000008010 */
[----:B------:R-:W-:Y:S02]  /*1d90*/  ISETP.NE.AND P1, PT, R13, RZ, PT ;  /* 0x000000ff0d00720c */ /* 0x000fe40003f25270 */
[----:B------:R-:W-:Y:S02]  /*1da0*/  LOP3.LUT R11, R11, 0x800000, RZ, 0xfc, !PT ;  /* 0x008000000b0b7812 */ /* 0x000fe400078efcff */
[----:B------:R-:W-:-:S02]  /*1db0*/  IADD3 R13, PT, PT, -R13, RZ, RZ ;  /* 0x000000ff0d0d7210 */ /* 0x000fc40007ffe1ff */
[----:B------:R-:W-:Y:S02]  /*1dc0*/  SHF.L.U32 R12, R11, R12, RZ ;  /* 0x0000000c0b0c7219 */ /* 0x000fe400000006ff */
[----:B------:R-:W-:Y:S02]  /*1dd0*/  FSETP.NEU.FTZ.AND P0, PT, R4, R9, PT ;  /* 0x000000090400720b */ /* 0x000fe40003f1d000 */
[----:B------:R-:W-:Y:S02]  /*1de0*/  SEL R4, R13, RZ, P2 ;  /* 0x000000ff0d047207 */ /* 0x000fe40001000000 */
[----:B------:R-:W-:Y:S02]  /*1df0*/  ISETP.NE.AND P1, PT, R12, RZ, P1 ;  /* 0x000000ff0c00720c */ /* 0x000fe40000f25270 */
[----:B------:R-:W-:Y:S02]  /*1e00*/  SHF.R.U32.HI R4, RZ, R4, R11 ;  /* 0x00000004ff047219 */ /* 0x000fe4000001160b */
[----:B------:R-:W-:-:S02]  /*1e10*/  PLOP3.LUT P0, PT, P0, P1, PT, 0xf8, 0x8f ;  /* 0x00000000008f781c */ /* 0x000fc40000703f70 */
[----:B------:R-:W-:Y:S02]  /*1e20*/  SHF.R.U32.HI R12, RZ, 0x1, R4 ;  /* 0x00000001ff0c7819 */ /* 0x000fe40000011604 */
[----:B------:R-:W-:-:S04]  /*1e30*/  SEL R9, RZ, 0x1, !P0 ;  /* 0x00000001ff097807 */ /* 0x000fc80004000000 */
[----:B------:R-:W-:-:S04]  /*1e40*/  LOP3.LUT R9, R9, 0x1, R12, 0xf8, !PT ;  /* 0x0000000109097812 */ /* 0x000fc800078ef80c */
[----:B------:R-:W-:-:S04]  /*1e50*/  LOP3.LUT R9, R9, R4, RZ, 0xc0, !PT ;  /* 0x0000000409097212 */ /* 0x000fc800078ec0ff */
[----:B------:R-:W-:-:S04]  /*1e60*/  IADD3 R12, PT, PT, R12, R9, RZ ;  /* 0x000000090c0c7210 */ /* 0x000fc80007ffe0ff */
[----:B------:R-:W-:Y:S01]  /*1e70*/  LOP3.LUT R3, R12, R3, RZ, 0xfc, !PT ;  /* 0x000000030c037212 */ /* 0x000fe200078efcff */
[----:B------:R-:W-:Y:S06]  /*1e80*/  BRA `(.L_x_39) ;  /* 0x0000000000107947 */ /* 0x000fec0003800000 */
.L_x_38:
[----:B------:R-:W-:-:S04]  /*1e90*/  LOP3.LUT R3, R3, 0x80000000, RZ, 0xc0, !PT ;  /* 0x8000000003037812 */ /* 0x000fc800078ec0ff */
[----:B------:R-:W-:Y:S01]  /*1ea0*/  LOP3.LUT R3, R3, 0x7f800000, RZ, 0xfc, !PT ;  /* 0x7f80000003037812 */ /* 0x000fe200078efcff */
[----:B------:R-:W-:Y:S06]  /*1eb0*/  BRA `(.L_x_39) ;  /* 0x0000000000047947 */ /* 0x000fec0003800000 */
.L_x_37:
[----:B------:R-:W-:-:S07]  /*1ec0*/  LEA R3, R12, R3, 0x17 ;  /* 0x000000030c037211 */ /* 0x000fce00078eb8ff */
.L_x_39:
[----:B------:R-:W-:Y:S05]  /*1ed0*/  BSYNC.RECONVERGENT B3 ;  /* 0x0000000000037941 */ /* 0x000fea0003800200 */
.L_x_36:
[----:B------:R-:W-:Y:S05]  /*1ee0*/  BRA `(.L_x_40) ;  /* 0x0000000000207947 */ /* 0x000fea0003800000 */
.L_x_35:
[----:B------:R-:W-:-:S04]  /*1ef0*/  LOP3.LUT R3, R4, 0x80000000, R3, 0x48, !PT ;  /* 0x8000000004037812 */ /* 0x000fc800078e4803 */
[----:B------:R-:W-:Y:S01]  /*1f00*/  LOP3.LUT R3, R3, 0x7f800000, RZ, 0xfc, !PT ;  /* 0x7f80000003037812 */ /* 0x000fe200078efcff */
[----:B------:R-:W-:Y:S06]  /*1f10*/  BRA `(.L_x_40) ;  /* 0x0000000000147947 */ /* 0x000fec0003800000 */
.L_x_34:
[----:B------:R-:W-:Y:S01]  /*1f20*/  LOP3.LUT R3, R4, 0x80000000, R3, 0x48, !PT ;  /* 0x8000000004037812 */ /* 0x000fe200078e4803 */
[----:B------:R-:W-:Y:S06]  /*1f30*/  BRA `(.L_x_40) ;  /* 0x00000000000c7947 */ /* 0x000fec0003800000 */
.L_x_33:
[----:B------:R-:W0:Y:S01]  /*1f40*/  MUFU.RSQ R3, -QNAN ;  /* 0xffc0000000037908 */ /* 0x000e220000001400 */
[----:B------:R-:W-:Y:S05]  /*1f50*/  BRA `(.L_x_40) ;  /* 0x0000000000047947 */ /* 0x000fea0003800000 */
.L_x_32:
[----:B------:R-:W-:-:S07]  /*1f60*/  FADD.FTZ R3, R3, R4 ;  /* 0x0000000403037221 */ /* 0x000fce0000010000 */
.L_x_40:
[----:B------:R-:W-:Y:S05]  /*1f70*/  BSYNC.RECONVERGENT B2 ;  /* 0x0000000000027941 */ /* 0x000fea0003800200 */
.L_x_30:
[----:B------:R-:W-:-:S04]  /*1f80*/  HFMA2 R11, -RZ, RZ, 0, 0 ;  /* 0x00000000ff0b7431 */ /* 0x000fc800000001ff */
[----:B0-----:R-:W-:Y:S05]  /*1f90*/  RET.REL.NODEC R10 `(_Z17lab_to_rgb_kernelPKfS0_S0_Phiii) ;  /* 0xffffffe00a187950 */ /* 0x001fea0003c3ffff */
.L_x_41:
[----:B------:R-:W-:-:S00]  /*1fa0*/  BRA `(.L_x_41) ;  /* 0xfffffffc00fc7947 */ /* 0x000fc0000383ffff */
[----:B------:R-:W-:-:S00]  /*1fb0*/  NOP ;  /* 0x0000000000007918 */ /* 0x000fc00000000000 */
        /* <DEDUP_REMOVED lines=12> */
.L_x_159:


//--------------------- .text._Z14enhance_kernelPKfS0_Pfiif --------------------------
	.section	.text._Z14enhance_kernelPKfS0_Pfiif,"ax",@progbits
	.align	128
        .global         _Z14enhance_kernelPKfS0_Pfiif
        .type           _Z14enhance_kernelPKfS0_Pfiif,@function
        .size           _Z14enhance_kernelPKfS0_Pfiif,(.L_x_160 - _Z14enhance_kernelPKfS0_Pfiif)
        .other          _Z14enhance_kernelPKfS0_Pfiif,@"STO_CUDA_ENTRY STV_DEFAULT"
_Z14enhance_kernelPKfS0_Pfiif:
.text._Z14enhance_kernelPKfS0_Pfiif:
        /* <DEDUP_REMOVED lines=16> */
[----:B------:R-:W2:Y:S01]  /*0100*/  LDC.64 R8, c[0x0][0x388] ;  /* 0x0000e200ff087b82 */ /* 0x000ea20000000a00 */
[----:B0-----:R-:W-:-:S05]  /*0110*/  IMAD.WIDE R6, R4, 0x4, R6 ;  /* 0x0000000404067825 */ /* 0x001fca00078e0206 */
[----:B-1----:R-:W3:Y:S01]  /*0120*/  LDG.E R2, desc[UR4][R6.64] ;  /* 0x0000000406027981 */ /* 0x002ee2000c1e1900 */
[----:B--2---:R-:W-:-:S05]  /*0130*/  IMAD.WIDE R8, R4, 0x4, R8 ;  /* 0x0000000404087825 */ /* 0x004fca00078e0208 */
[----:B------:R0:W5:Y:S01]  /*0140*/  LDG.E R0, desc[UR4][R8.64] ;  /* 0x0000000408007981 */ /* 0x000162000c1e1900 */
[----:B------:R-:W-:Y:S01]  /*0150*/  HFMA2 R10, -RZ, RZ, 1.0341796875, -112.625 ;  /* 0x3c23d70aff0a7431 */ /* 0x000fe200000001ff */
[----:B------:R-:W-:Y:S01]  /*0160*/  MOV R3, 0x42c80000 ;  /* 0x42c8000000037802 */ /* 0x000fe20000000f00 */
[----:B------:R-:W-:Y:S04]  /*0170*/  BSSY.RECONVERGENT B0, `(.L_x_42) ;  /* 0x000000c000007945 */ /* 0x000fe80003800200 */
[----:B------:R-:W-:-:S04]  /*0180*/  FFMA R3, R10, -R3, 1 ;  /* 0x3f8000000a037423 */ /* 0x000fc80000000803 */
[----:B------:R-:W-:Y:S01]  /*0190*/  FFMA R3, R3, R10, 0.0099999997764825820923 ;  /* 0x3c23d70a03037423 */ /* 0x000fe2000000000a */
[----:B---3--:R-:W1:Y:S03]  /*01a0*/  FCHK P0, R2, 100 ;  /* 0x42c8000002007902 */ /* 0x008e660000000000 */
[----:B------:R-:W-:-:S04]  /*01b0*/  FFMA R5, R2, R3, RZ ;  /* 0x0000000302057223 */ /* 0x000fc800000000ff */
[----:B------:R-:W-:-:S04]  /*01c0*/  FFMA R10, R5, -100, R2 ;  /* 0xc2c80000050a7823 */ /* 0x000fc80000000002 */
[----:B------:R-:W-:Y:S01]  /*01d0*/  FFMA R3, R3, R10, R5 ;  /* 0x0000000a03037223 */ /* 0x000fe20000000005 */
[----:B01----:R-:W-:Y:S06]  /*01e0*/  @!P0 BRA `(.L_x_43) ;  /* 0x0000000000108947 */ /* 0x003fec0003800000 */
[----:B------:R-:W-:Y:S02]  /*01f0*/  MOV R3, 0x42c80000 ;  /* 0x42c8000000037802 */ /* 0x000fe40000000f00 */
[----:B------:R-:W-:-:S07]  /*0200*/  MOV R8, 0x220 ;  /* 0x0000022000087802 */ /* 0x000fce0000000f00 */
[----:B-----5:R-:W-:Y:S05]  /*0210*/  CALL.REL.NOINC `($__internal_1_$__cuda_sm3x_div_rn_noftz_f32_slowpath) ;  /* 0x0000001000b07944 */ /* 0x020fea0003c00000 */
[----:B------:R-:W-:-:S07]  /*0220*/  MOV R3, R2 ;  /* 0x0000000200037202 */ /* 0x000fce0000000f00 */
.L_x_43:
[----:B------:R-:W-:Y:S05]  /*0230*/  BSYNC.RECONVERGENT B0 ;  /* 0x0000000000007941 */ /* 0x000fea0003800200 */
.L_x_42:
[----:B------:R-:W-:Y:S01]  /*0240*/  FSETP.NEU.AND P0, PT, R3, 1, PT ;  /* 0x3f8000000300780b */ /* 0x000fe20003f0d000 */
[----:B------:R-:W-:Y:S01]  /*0250*/  BSSY.RECONVERGENT B0, `(.L_x_44) ;  /* 0x0000048000007945 */ /* 0x000fe20003800200 */
[----:B------:R-:W-:Y:S01]  /*0260*/  HFMA2 R2, -RZ, RZ, 1.875, 0 ;  /* 0x3f800000ff027431 */ /* 0x000fe200000001ff */
[----:B------:R-:W-:-:S10]  /*0270*/  MOV R5, 0x3f800000 ;  /* 0x3f80000000057802 */ /* 0x000fd40000000f00 */
[----:B------:R-:W-:Y:S05]  /*0280*/  @!P0 BRA `(.L_x_45) ;  /* 0x0000000400108947 */ /* 0x000fea0003800000 */
[----:B------:R-:W-:-:S13]  /*0290*/  FSETP.NAN.AND P0, PT, |R3|, |R3|, PT ;  /* 0x400000030300720b */ /* 0x000fda0003f08200 */
[----:B------:R-:W-:Y:S01]  /*02a0*/  @P0 FADD R5, R3, 2.2000000476837158203 ;  /* 0x400ccccd03050421 */ /* 0x000fe20000000000 */
[----:B------:R-:W-:Y:S06]  /*02b0*/  @P0 BRA `(.L_x_45) ;  /* 0x0000000400040947 */ /* 0x000fec0003800000 */
[----:B------:R-:W-:-:S04]  /*02c0*/  FSETP.NEU.AND P0, PT, |R3|, +INF , PT ;  /* 0x7f8000000300780b */ /* 0x000fc80003f0d200 */
[----:B------:R-:W-:-:S13]  /*02d0*/  FSETP.NEU.AND P0, PT, R3, RZ, P0 ;  /* 0x000000ff0300720b */ /* 0x000fda000070d000 */
[----:B------:R-:W-:-:S05]  /*02e0*/  @!P0 FADD R5, R3, R3 ;  /* 0x0000000303058221 */ /* 0x000fca0000000000 */
[----:B------:R-:W-:Y:S01]  /*02f0*/  @!P0 LOP3.LUT R5, R5, 0x7fffffff, RZ, 0xc0, !PT ;  /* 0x7fffffff05058812 */ /* 0x000fe200078ec0ff */
[----:B------:R-:W-:Y:S06]  /*0300*/  @!P0 BRA `(.L_x_45) ;  /* 0x0000000000f08947 */ /* 0x000fec0003800000 */
[C---:B------:R-:W-:Y:S01]  /*0310*/  FMUL R6, |R3|.reuse, 16777216 ;  /* 0x4b80000003067820 */ /* 0x040fe20000400200 */
[C---:B------:R-:W-:Y:S01]  /*0320*/  FSETP.GEU.AND P0, PT, |R3|.reuse, 1.175494350822287508e-38, PT ;  /* 0x008000000300780b */ /* 0x040fe20003f0e200 */
[----:B------:R-:W-:Y:S01]  /*0330*/  HFMA2 R11, -RZ, RZ, 0.771484375, 0.21533203125 ;  /* 0x3a2c32e4ff0b7431 */ /* 0x000fe200000001ff */
[----:B------:R-:W-:Y:S02]  /*0340*/  FSETP.GEU.AND P2, PT, R3, RZ, PT ;  /* 0x000000ff0300720b */ /* 0x000fe40003f4e000 */
[----:B------:R-:W-:-:S04]  /*0350*/  FSEL R6, R6, |R3|, !P0 ;  /* 0x4000000306067208 */ /* 0x000fc80004000000 */
[----:B------:R-:W-:-:S04]  /*0360*/  IADD3 R5, PT, PT, R6, -0x3f3504f3, RZ ;  /* 0xc0cafb0d06057810 */ /* 0x000fc80007ffe0ff */
[----:B------:R-:W-:-:S04]  /*0370*/  LOP3.LUT R5, R5, 0xff800000, RZ, 0xc0, !PT ;  /* 0xff80000005057812 */ /* 0x000fc800078ec0ff */
[-C--:B------:R-:W-:Y:S02]  /*0380*/  IADD3 R6, PT, PT, R6, -R5.reuse, RZ ;  /* 0x8000000506067210 */ /* 0x080fe40007ffe0ff */
[----:B------:R-:W-:-:S03]  /*0390*/  I2FP.F32.S32 R5, R5 ;  /* 0x0000000500057245 */ /* 0x000fc60000201400 */
[C---:B------:R-:W-:Y:S01]  /*03a0*/  FADD R8, R6.reuse, 1 ;  /* 0x3f80000006087421 */ /* 0x040fe20000000000 */
[----:B------:R-:W-:Y:S01]  /*03b0*/  FADD R7, R6, -1 ;  /* 0xbf80000006077421 */ /* 0x000fe20000000000 */
[----:B------:R-:W-:-:S03]  /*03c0*/  FSEL R6, RZ, -24, P0 ;  /* 0xc1c00000ff067808 */ /* 0x000fc60000000000 */
[----:B------:R-:W-:Y:S01]  /*03d0*/  FADD R9, R7, R7 ;  /* 0x0000000707097221 */ /* 0x000fe20000000000 */
[----:B------:R-:W0:Y:S01]  /*03e0*/  MUFU.RCP R8, R8 ;  /* 0x0000000800087308 */ /* 0x000e220000001000 */
[----:B------:R-:W-:Y:S02]  /*03f0*/  FFMA R5, R5, 1.1920928955078125e-07, R6 ;  /* 0x3400000005057823 */ /* 0x000fe40000000006 */
[----:B0-----:R-:W-:-:S04]  /*0400*/  FMUL R10, R8, R9 ;  /* 0x00000009080a7220 */ /* 0x001fc80000400000 */
[----:B------:R-:W-:Y:S01]  /*0410*/  FADD R9, R7, -R10 ;  /* 0x8000000a07097221 */ /* 0x000fe20000000000 */
[CC--:B------:R-:W-:Y:S01]  /*0420*/  FMUL R6, R10.reuse, R10.reuse ;  /* 0x0000000a0a067220 */ /* 0x0c0fe20000400000 */
[----:B------:R-:W-:Y:S02]  /*0430*/  FFMA R14, R10, 1.4426950216293334961, R5 ;  /* 0x3fb8aa3b0a0e7823 */ /* 0x000fe40000000005 */
[----:B------:R-:W-:Y:S01]  /*0440*/  FADD R12, R9, R9 ;  /* 0x00000009090c7221 */ /* 0x000fe20000000000 */
[C---:B------:R-:W-:Y:S01]  /*0450*/  FFMA R9, R6.reuse, R11, 0.0032181653659790754318 ;  /* 0x3b52e7db06097423 */ /* 0x040fe2000000000b */
        /* <DEDUP_REMOVED lines=10> */
[----:B------:R-:W-:Y:S01]  /*0500*/  FFMA R6, R7, R6, R8 ;  /* 0x0000000607067223 */ /* 0x000fe20000000008 */
[----:B------:R-:W-:-:S03]  /*0510*/  MOV R8, 0x391fcb8e ;  /* 0x391fcb8e00087802 */ /* 0x000fc60000000f00 */
[----:B------:R-:W-:-:S04]  /*0520*/  FFMA R9, R10, R9, R6 ;  /* 0x000000090a097223 */ /* 0x000fc80000000006 */
[----:B------:R-:W-:-:S04]  /*0530*/  FADD R5, R14, R9 ;  /* 0x000000090e057221 */ /* 0x000fc80000000000 */
[----:B------:R-:W-:Y:S01]  /*0540*/  FMUL R6, R5, 2.2000000476837158203 ;  /* 0x400ccccd05067820 */ /* 0x000fe20000400000 */
[----:B------:R-:W-:-:S03]  /*0550*/  FADD R14, -R14, R5 ;  /* 0x000000050e0e7221 */ /* 0x000fc60000000100 */
[----:B------:R-:W0:Y:S01]  /*0560*/  FRND R7, R6 ;  /* 0x0000000600077307 */ /* 0x000e220000201000 */
[----:B------:R-:W-:Y:S01]  /*0570*/  FADD R14, R9, -R14 ;  /* 0x8000000e090e7221 */ /* 0x000fe20000000000 */
[----:B------:R-:W-:Y:S01]  /*0580*/  FFMA R5, R5, 2.2000000476837158203, -R6 ;  /* 0x400ccccd05057823 */ /* 0x000fe20000000806 */
[----:B------:R-:W-:-:S03]  /*0590*/  FSETP.GT.AND P0, PT, |R6|, 152, PT ;  /* 0x431800000600780b */ /* 0x000fc60003f04200 */
[----:B------:R-:W-:Y:S01]  /*05a0*/  FFMA R14, R14, 2.2000000476837158203, R5 ;  /* 0x400ccccd0e0e7823 */ /* 0x000fe20000000005 */
[----:B0-----:R-:W-:Y:S01]  /*05b0*/  FADD R5, R6, -R7 ;  /* 0x8000000706057221 */ /* 0x001fe20000000000 */
[----:B------:R-:W-:-:S03]  /*05c0*/  FSETP.GT.AND P1, PT, R7, RZ, PT ;  /* 0x000000ff0700720b */ /* 0x000fc60003f24000 */
[----:B------:R-:W-:Y:S01]  /*05d0*/  FADD R5, R5, R14 ;  /* 0x0000000e05057221 */ /* 0x000fe20000000000 */
[----:B------:R-:W-:Y:S02]  /*05e0*/  SEL R7, RZ, 0x83000000, P1 ;  /* 0x83000000ff077807 */ /* 0x000fe40000800000 */
[----:B------:R-:W-:Y:S01]  /*05f0*/  FSETP.GEU.AND P1, PT, R6, RZ, PT ;  /* 0x000000ff0600720b */ /* 0x000fe20003f2e000 */
[----:B------:R-:W-:Y:S01]  /*0600*/  FFMA R8, R5, R8, 0.0013391353422775864601 ;  /* 0x3aaf85ed05087423 */ /* 0x000fe20000000008 */
[----:B------:R-:W-:-:S03]  /*0610*/  IADD3 R3, PT, PT, R7, 0x7f000000, RZ ;  /* 0x7f00000007037810 */ /* 0x000fc60007ffe0ff */
[C---:B------:R-:W-:Y:S02]  /*0620*/  FFMA R10, R5.reuse, R8, 0.0096188392490148544312 ;  /* 0x3c1d9856050a7423 */ /* 0x040fe40000000008 */
[----:B------:R-:W0:Y:S02]  /*0630*/  F2I.NTZ R8, R6 ;  /* 0x0000000600087305 */ /* 0x000e240000203100 */
[----:B------:R-:W-:-:S04]  /*0640*/  FFMA R10, R5, R10, 0.055503588169813156128 ;  /* 0x3d6357bb050a7423 */ /* 0x000fc8000000000a */
[----:B------:R-:W-:-:S04]  /*0650*/  FFMA R10, R5, R10, 0.24022644758224487305 ;  /* 0x3e75fdec050a7423 */ /* 0x000fc8000000000a */
[----:B------:R-:W-:-:S04]  /*0660*/  FFMA R10, R5, R10, 0.69314718246459960938 ;  /* 0x3f317218050a7423 */ /* 0x000fc8000000000a */
[----:B------:R-:W-:Y:S01]  /*0670*/  FFMA R10, R5, R10, 1 ;  /* 0x3f800000050a7423 */ /* 0x000fe2000000000a */
[----:B0-----:R-:W-:Y:S02]  /*0680*/  LEA R8, R8, -R7, 0x17 ;  /* 0x8000000708087211 */ /* 0x001fe400078eb8ff */
[----:B------:R-:W-:Y:S01]  /*0690*/  FSEL R5, RZ, +INF , !P1 ;  /* 0x7f800000ff057808 */ /* 0x000fe20004800000 */
[----:B------:R-:W-:-:S04]  /*06a0*/  FMUL R3, R3, R10 ;  /* 0x0000000a03037220 */ /* 0x000fc80000400000 */
[----:B------:R-:W-:Y:S01]  /*06b0*/  @!P0 FMUL R5, R8, R3 ;  /* 0x0000000308058220 */ /* 0x000fe20000400000 */
[----:B------:R-:W-:-:S07]  /*06c0*/  @!P2 MOV R5, 0x7fffffff ;  /* 0x7fffffff0005a802 */ /* 0x000fce0000000f00 */
.L_x_45:
[----:B------:R-:W-:Y:S05]  /*06d0*/  BSYNC.RECONVERGENT B0 ;  /* 0x0000000000007941 */ /* 0x000fea0003800200 */
.L_x_44:
[----:B------:R-:W-:Y:S01]  /*06e0*/  HFMA2 R7, -RZ, RZ, 1.0341796875, -112.625 ;  /* 0x3c23d70aff077431 */ /* 0x000fe200000001ff */
[----:B------:R-:W-:Y:S04]  /*06f0*/  BSSY.RECONVERGENT B0, `(.L_x_46) ;  /* 0x000000d000007945 */ /* 0x000fe80003800200 */
[----:B------:R-:W-:Y:S01]  /*0700*/  FFMA R3, R7, -100, R2 ;  /* 0xc2c8000007037823 */ /* 0x000fe20000000002 */
[----:B-----5:R-:W-:-:S03]  /*0710*/  FMNMX R2, R0, 0.0099999997764825820923, !PT ;  /* 0x3c23d70a00027809 */ /* 0x020fc60007800000 */
[----:B------:R-:W-:Y:S01]  /*0720*/  FFMA R3, R3, R7, 0.0099999997764825820923 ;  /* 0x3c23d70a03037423 */ /* 0x000fe20000000007 */
[----:B------:R-:W0:Y:S03]  /*0730*/  FCHK P0, R2, 100 ;  /* 0x42c8000002007902 */ /* 0x000e260000000000 */
[----:B------:R-:W-:-:S04]  /*0740*/  FFMA R6, R2, R3, RZ ;  /* 0x0000000302067223 */ /* 0x000fc800000000ff */
[----:B------:R-:W-:-:S04]  /*0750*/  FFMA R7, R6, -100, R2 ;  /* 0xc2c8000006077823 */ /* 0x000fc80000000002 */
[----:B------:R-:W-:Y:S01]  /*0760*/  FFMA R3, R3, R7, R6 ;  /* 0x0000000703037223 */ /* 0x000fe20000000006 */
[----:B0-----:R-:W-:Y:S06]  /*0770*/  @!P0 BRA `(.L_x_47) ;  /* 0x0000000000108947 */ /* 0x001fec0003800000 */
[----:B------:R-:W-:Y:S02]  /*0780*/  MOV R3, 0x42c80000 ;  /* 0x42c8000000037802 */ /* 0x000fe40000000f00 */
[----:B------:R-:W-:-:S07]  /*0790*/  MOV R8, 0x7b0 ;  /* 0x000007b000087802 */ /* 0x000fce0000000f00 */
[----:B------:R-:W-:Y:S05]  /*07a0*/  CALL.REL.NOINC `($__internal_1_$__cuda_sm3x_div_rn_noftz_f32_slowpath) ;  /* 0x0000000c004c7944 */ /* 0x000fea0003c00000 */
[----:B------:R-:W-:-:S07]  /*07b0*/  MOV R3, R2 ;  /* 0x0000000200037202 */ /* 0x000fce0000000f00 */
.L_x_47:
[----:B------:R-:W-:Y:S05]  /*07c0*/  BSYNC.RECONVERGENT B0 ;  /* 0x0000000000007941 */ /* 0x000fea0003800200 */
.L_x_46:
[----:B------:R-:W-:Y:S01]  /*07d0*/  FSETP.NEU.AND P0, PT, R3, 1, PT ;  /* 0x3f8000000300780b */ /* 0x000fe20003f0d000 */
[----:B------:R-:W-:Y:S01]  /*07e0*/  BSSY.RECONVERGENT B0, `(.L_x_48) ;  /* 0x0000045000007945 */ /* 0x000fe20003800200 */
[----:B------:R-:W-:Y:S01]  /*07f0*/  HFMA2 R2, -RZ, RZ, 3.390625, 0 ;  /* 0x42c80000ff027431 */ /* 0x000fe200000001ff */
[----:B------:R-:W-:-:S10]  /*0800*/  MOV R6, 0x3f800000 ;  /* 0x3f80000000067802 */ /* 0x000fd40000000f00 */
[----:B------:R-:W-:Y:S05]  /*0810*/  @!P0 BRA `(.L_x_49) ;  /* 0x0000000400048947 */ /* 0x000fea0003800000 */
[----:B------:R-:W-:-:S13]  /*0820*/  FSETP.NAN.AND P0, PT, |R3|, |R3|, PT ;  /* 0x400000030300720b */ /* 0x000fda0003f08200 */
[----:B------:R-:W-:Y:S01]  /*0830*/  @P0 FADD R6, R3, 2.2000000476837158203 ;  /* 0x400ccccd03060421 */ /* 0x000fe20000000000 */
        /* <DEDUP_REMOVED lines=15> */
[----:B------:R-:W-:Y:S01]  /*0930*/  FFMA R7, R7, 1.1920928955078125e-07, R6 ;  /* 0x3400000007077823 */ /* 0x000fe20000000006 */
[----:B------:R-:W-:-:S13]  /*0940*/  FSETP.NEU.AND P0, PT, R3, RZ, P0 ;  /* 0x000000ff0300720b */ /* 0x000fda000070d000 */
        /* <DEDUP_REMOVED lines=20> */
[----:B------:R-:W-:Y:S01]  /*0a90*/  FMUL R8, R7, 2.2000000476837158203 ;  /* 0x400ccccd07087820 */ /* 0x000fe20000400000 */
[----:B------:R-:W-:-:S03]  /*0aa0*/  FADD R6, -R6, R7 ;  /* 0x0000000706067221 */ /* 0x000fc60000000100 */
[----:B------:R-:W0:Y:S01]  /*0ab0*/  FRND R9, R8 ;  /* 0x0000000800097307 */ /* 0x000e220000201000 */
[----:B------:R-:W-:Y:S01]  /*0ac0*/  FADD R6, R11, -R6 ;  /* 0x800000060b067221 */ /* 0x000fe20000000000 */
[----:B------:R-:W-:Y:S01]  /*0ad0*/  FFMA R7, R7, 2.2000000476837158203, -R8 ;  /* 0x400ccccd07077823 */ /* 0x000fe20000000808 */
[----:B------:R-:W-:Y:S02]  /*0ae0*/  MOV R11, 0x391fcb8e ;  /* 0x391fcb8e000b7802 */ /* 0x000fe40000000f00 */
[----:B------:R-:W-:Y:S01]  /*0af0*/  FSETP.GT.AND P2, PT, |R8|, 152, PT ;  /* 0x431800000800780b */ /* 0x000fe20003f44200 */
[----:B------:R-:W-:Y:S02]  /*0b00*/  FFMA R7, R6, 2.2000000476837158203, R7 ;  /* 0x400ccccd06077823 */ /* 0x000fe40000000007 */
        /* <DEDUP_REMOVED lines=18> */
.L_x_49:
[----:B------:R-:W-:Y:S05]  /*0c30*/  BSYNC.RECONVERGENT B0 ;  /* 0x0000000000007941 */ /* 0x000fea0003800200 */
.L_x_48:
[C---:B------:R-:W-:Y:S01]  /*0c40*/  FFMA R9, R6.reuse, R2, 0.5 ;  /* 0x3f00000006097423 */ /* 0x040fe20000000002 */
[----:B------:R-:W-:Y:S01]  /*0c50*/  FMUL R5, R5, 100 ;  /* 0x42c8000005057820 */ /* 0x000fe20000400000 */
[----:B------:R-:W-:Y:S02]  /*0c60*/  BSSY.RECONVERGENT B0, `(.L_x_50) ;  /* 0x000000e000007945 */ /* 0x000fe40003800200 */
[----:B------:R-:W0:Y:S01]  /*0c70*/  MUFU.RCP R3, R9 ;  /* 0x0000000900037308 */ /* 0x000e220000001000 */
[----:B------:R-:W-:-:S07]  /*0c80*/  FFMA R2, R6, -100, R5 ;  /* 0xc2c8000006027823 */ /* 0x000fce0000000005 */
[----:B------:R-:W1:Y:S01]  /*0c90*/  FCHK P0, R2, R9 ;  /* 0x0000000902007302 */ /* 0x000e620000000000 */
[----:B0-----:R-:W-:-:S04]  /*0ca0*/  FFMA R8, -R9, R3, 1 ;  /* 0x3f80000009087423 */ /* 0x001fc80000000103 */
[----:B------:R-:W-:-:S04]  /*0cb0*/  FFMA R3, R3, R8, R3 ;  /* 0x0000000803037223 */ /* 0x000fc80000000003 */
[----:B------:R-:W-:-:S04]  /*0cc0*/  FFMA R6, R2, R3, RZ ;  /* 0x0000000302067223 */ /* 0x000fc800000000ff */
[----:B------:R-:W-:-:S04]  /*0cd0*/  FFMA R7, -R9, R6, R2 ;  /* 0x0000000609077223 */ /* 0x000fc80000000102 */
[----:B------:R-:W-:Y:S01]  /*0ce0*/  FFMA R6, R3, R7, R6 ;  /* 0x0000000703067223 */ /* 0x000fe20000000006 */
[----:B-1----:R-:W-:Y:S06]  /*0cf0*/  @!P0 BRA `(.L_x_51) ;  /* 0x0000000000108947 */ /* 0x002fec0003800000 */
[----:B------:R-:W-:Y:S02]  /*0d00*/  MOV R3, R9 ;  /* 0x0000000900037202 */ /* 0x000fe40000000f00 */
[----:B------:R-:W-:-:S07]  /*0d10*/  MOV R8, 0xd30 ;  /* 0x00000d3000087802 */ /* 0x000fce0000000f00 */
[----:B------:R-:W-:Y:S05]  /*0d20*/  CALL.REL.NOINC `($__internal_1_$__cuda_sm3x_div_rn_noftz_f32_slowpath) ;  /* 0x0000000400ec7944 */ /* 0x000fea0003c00000 */
[----:B------:R-:W-:-:S07]  /*0d30*/  MOV R6, R2 ;  /* 0x0000000200067202 */ /* 0x000fce0000000f00 */
.L_x_51:
[----:B------:R-:W-:Y:S05]  /*0d40*/  BSYNC.RECONVERGENT B0 ;  /* 0x0000000000007941 */ /* 0x000fea0003800200 */
.L_x_50:
[----:B------:R-:W-:Y:S01]  /*0d50*/  HFMA2 R2, -RZ, RZ, 3.390625, 0 ;  /* 0x42c80000ff027431 */ /* 0x000fe200000001ff */
[----:B------:R-:W-:Y:S01]  /*0d60*/  MOV R3, 0x3f800000 ;  /* 0x3f80000000037802 */ /* 0x000fe20000000f00 */
[----:B------:R-:W-:Y:S01]  /*0d70*/  HFMA2 R7, -RZ, RZ, 1.0341796875, -112.625 ;  /* 0x3c23d70aff077431 */ /* 0x000fe200000001ff */
[----:B------:R-:W0:Y:S01]  /*0d80*/  FCHK P0, R0, 100 ;  /* 0x42c8000000007902 */ /* 0x000e220000000000 */
[----:B------:R-:W-:Y:S02]  /*0d90*/  BSSY.RECONVERGENT B0, `(.L_x_52) ;  /* 0x000000b000007945 */ /* 0x000fe40003800200 */
[----:B------:R-:W-:-:S04]  /*0da0*/  FFMA R2, -R2, 0.0099999997764825820923, R3 ;  /* 0x3c23d70a02027823 */ /* 0x000fc80000000103 */
[----:B------:R-:W-:-:S04]  /*0db0*/  FFMA R3, R2, R7, 0.0099999997764825820923 ;  /* 0x3c23d70a02037423 */ /* 0x000fc80000000007 */
[----:B------:R-:W-:-:S04]  /*0dc0*/  FFMA R2, R0, R3, RZ ;  /* 0x0000000300027223 */ /* 0x000fc800000000ff */
[----:B------:R-:W-:-:S04]  /*0dd0*/  FFMA R7, R2, -100, R0 ;  /* 0xc2c8000002077823 */ /* 0x000fc80000000000 */
[----:B------:R-:W-:Y:S01]  /*0de0*/  FFMA R2, R3, R7, R2 ;  /* 0x0000000703027223 */ /* 0x000fe20000000002 */
[----:B0-----:R-:W-:Y:S06]  /*0df0*/  @!P0 BRA `(.L_x_53) ;  /* 0x0000000000108947 */ /* 0x001fec0003800000 */
[----:B------:R-:W-:Y:S02]  /*0e00*/  MOV R2, R0 ;  /* 0x0000000000027202 */ /* 0x000fe40000000f00 */
[----:B------:R-:W-:Y:S02]  /*0e10*/  MOV R3, 0x42c80000 ;  /* 0x42c8000000037802 */ /* 0x000fe40000000f00 */
[----:B------:R-:W-:-:S07]  /*0e20*/  MOV R8, 0xe40 ;  /* 0x00000e4000087802 */ /* 0x000fce0000000f00 */
[----:B------:R-:W-:Y:S05]  /*0e30*/  CALL.REL.NOINC `($__internal_1_$__cuda_sm3x_div_rn_noftz_f32_slowpath) ;  /* 0x0000000400a87944 */ /* 0x000fea0003c00000 */
.L_x_53:
[----:B------:R-:W-:Y:S05]  /*0e40*/  BSYNC.RECONVERGENT B0 ;  /* 0x0000000000007941 */ /* 0x000fea0003800200 */
.L_x_52:
[----:B------:R-:W0:Y:S01]  /*0e50*/  LDCU UR6, c[0x0][0x3a0] ;  /* 0x00007400ff0677ac */ /* 0x000e220008000800 */
[C---:B------:R-:W-:Y:S01]  /*0e60*/  FMUL R0, R2.reuse, 4 ;  /* 0x4080000002007820 */ /* 0x040fe20000400000 */
[----:B------:R-:W-:Y:S01]  /*0e70*/  FADD R3, -R2, 1 ;  /* 0x3f80000002037421 */ /* 0x000fe20000000100 */
[----:B------:R-:W-:Y:S01]  /*0e80*/  HFMA2 R7, -RZ, RZ, 3.390625, 0 ;  /* 0x42c80000ff077431 */ /* 0x000fe200000001ff */
[----:B------:R-:W-:Y:S01]  /*0e90*/  MOV R2, 0x3c23d70a ;  /* 0x3c23d70a00027802 */ /* 0x000fe20000000f00 */
[----:B------:R-:W-:Y:S01]  /*0ea0*/  BSSY.RECONVERGENT B0, `(.L_x_54) ;  /* 0x0000016000007945 */ /* 0x000fe20003800200 */
[----:B------:R-:W-:-:S05]  /*0eb0*/  FFMA R0, R0, R3, 0.30000001192092895508 ;  /* 0x3e99999a00007423 */ /* 0x000fca0000000003 */
[----:B------:R-:W-:Y:S01]  /*0ec0*/  FMNMX R0, R0, 0.30000001192092895508, !PT ;  /* 0x3e99999a00007809 */ /* 0x000fe20007800000 */
[----:B------:R-:W-:-:S03]  /*0ed0*/  FFMA R7, R2, -R7, 1 ;  /* 0x3f80000002077423 */ /* 0x000fc60000000807 */
[----:B------:R-:W-:-:S05]  /*0ee0*/  FMNMX R0, R0, 1, PT ;  /* 0x3f80000000007809 */ /* 0x000fca0003800000 */
[----:B0-----:R-:W-:-:S04]  /*0ef0*/  FMUL R3, R0, UR6 ;  /* 0x0000000600037c20 */ /* 0x001fc80008400000 */
[----:B------:R-:W-:-:S05]  /*0f00*/  FFMA R3, R3, R6, 1 ;  /* 0x3f80000003037423 */ /* 0x000fca0000000006 */
[----:B------:R-:W-:-:S04]  /*0f10*/  FMNMX R3, R3, 0.69999998807907104492, !PT ;  /* 0x3f33333303037809 */ /* 0x000fc80007800000 */
[----:B------:R-:W-:-:S05]  /*0f20*/  FMNMX R0, R3, 1.5, PT ;  /* 0x3fc0000003007809 */ /* 0x000fca0003800000 */
[----:B------:R-:W-:Y:S01]  /*0f30*/  FMUL R6, R5, R0 ;  /* 0x0000000005067220 */ /* 0x000fe20000400000 */
[----:B------:R-:W-:Y:S01]  /*0f40*/  FFMA R0, R7, R2, 0.0099999997764825820923 ;  /* 0x3c23d70a07007423 */ /* 0x000fe20000000002 */
[----:B------:R-:W-:Y:S02]  /*0f50*/  MOV R5, 0x3f800000 ;  /* 0x3f80000000057802 */ /* 0x000fe40000000f00 */
[----:B------:R-:W0:Y:S01]  /*0f60*/  FCHK P0, R6, 100 ;  /* 0x42c8000006007902 */ /* 0x000e220000000000 */
        /* <DEDUP_REMOVED lines=8> */
[----:B------:R-:W-:-:S07]  /*0ff0*/  MOV R0, R2 ;  /* 0x0000000200007202 */ /* 0x000fce0000000f00 */
.L_x_55:
[----:B------:R-:W-:Y:S05]  /*1000*/  BSYNC.RECONVERGENT B0 ;  /* 0x0000000000007941 */ /* 0x000fea0003800200 */
.L_x_54:
[----:B------:R-:W0:Y:S01]  /*1010*/  LDC.64 R2, c[0x0][0x390] ;  /* 0x0000e400ff027b82 */ /* 0x000e220000000a00 */
[----:B------:R-:W-:Y:S01]  /*1020*/  FADD.SAT R0, RZ, R0 ;  /* 0x00000000ff007221 */ /* 0x000fe20000002000 */
[----:B------:R-:W-:Y:S04]  /*1030*/  BSSY.RECONVERGENT B0, `(.L_x_56) ;  /* 0x0000044000007945 */ /* 0x000fe80003800200 */
[----:B------:R-:W-:-:S13]  /*1040*/  FSETP.NEU.AND P0, PT, R0, 1, PT ;  /* 0x3f8000000000780b */ /* 0x000fda0003f0d000 */
[----:B------:R-:W-:Y:S05]  /*1050*/  @!P0 BRA `(.L_x_57) ;  /* 0x0000000400048947 */ /* 0x000fea0003800000 */
[----:B------:R-:W-:-:S13]  /*1060*/  FSETP.NAN.AND P0, PT, |R0|, |R0|, PT ;  /* 0x400000000000720b */ /* 0x000fda0003f08200 */
[----:B------:R-:W-:Y:S01]  /*1070*/  @P0 FADD R5, R0, 0.45454543828964233398 ;  /* 0x3ee8ba2e00050421 */ /* 0x000fe20000000000 */
        /* <DEDUP_REMOVED lines=14> */
[----:B------:R-:W1:Y:S01]  /*1160*/  MUFU.RCP R8, R8 ;  /* 0x0000000800087308 */ /* 0x000e620000001000 */
[----:B------:R-:W-:Y:S01]  /*1170*/  FFMA R5, R6, 1.1920928955078125e-07, R5 ;  /* 0x3400000006057823 */ /* 0x000fe20000000005 */
[----:B------:R-:W-:-:S13]  /*1180*/  FSETP.NEU.AND P0, PT, R0, RZ, P0 ;  /* 0x000000ff0000720b */ /* 0x000fda000070d000 */
[----:B------:R-:W-:Y:S01]  /*1190*/  @!P0 FADD R0, R0, R0 ;  /* 0x0000000000008221 */ /* 0x000fe20000000000 */
[----:B-1----:R-:W-:-:S04]  /*11a0*/  FMUL R10, R8, R9 ;  /* 0x00000009080a7220 */ /* 0x002fc80000400000 */
        /* <DEDUP_REMOVED lines=19> */
[----:B------:R-:W-:Y:S01]  /*12e0*/  FMUL R6, R5, 0.45454543828964233398 ;  /* 0x3ee8ba2e05067820 */ /* 0x000fe20000400000 */
[----:B------:R-:W-:-:S03]  /*12f0*/  FADD R14, -R14, R5 ;  /* 0x000000050e0e7221 */ /* 0x000fc60000000100 */
[----:B------:R-:W1:Y:S01]  /*1300*/  FRND R7, R6 ;  /* 0x0000000600077307 */ /* 0x000e620000201000 */
[----:B------:R-:W-:Y:S01]  /*1310*/  FADD R14, R9, -R14 ;  /* 0x8000000e090e7221 */ /* 0x000fe20000000000 */
[----:B------:R-:W-:Y:S01]  /*1320*/  FFMA R5, R5, 0.45454543828964233398, -R6 ;  /* 0x3ee8ba2e05057823 */ /* 0x000fe20000000806 */
[----:B------:R-:W-:-:S03]  /*1330*/  FSETP.GT.AND P2, PT, |R6|, 152, PT ;  /* 0x431800000600780b */ /* 0x000fc60003f44200 */
[----:B------:R-:W-:Y:S01]  /*1340*/  FFMA R14, R14, 0.45454543828964233398, R5 ;  /* 0x3ee8ba2e0e0e7823 */ /* 0x000fe20000000005 */
[----:B-1----:R-:W-:Y:S01]  /*1350*/  FADD R5, R6, -R7 ;  /* 0x8000000706057221 */ /* 0x002fe20000000000 */
[----:B------:R-:W-:-:S03]  /*1360*/  FSETP.GT.AND P1, PT, R7, RZ, PT ;  /* 0x000000ff0700720b */ /* 0x000fc60003f24000 */
[----:B------:R-:W-:Y:S01]  /*1370*/  FADD R5, R5, R14 ;  /* 0x0000000e05057221 */ /* 0x000fe20000000000 */
[----:B------:R-:W-:Y:S02]  /*1380*/  SEL R7, RZ, 0x83000000, P1 ;  /* 0x83000000ff077807 */ /* 0x000fe40000800000 */
[----:B------:R-:W-:Y:S01]  /*1390*/  FSETP.GEU.AND P1, PT, R6, RZ, PT ;  /* 0x000000ff0600720b */ /* 0x000fe20003f2e000 */
[----:B------:R-:W-:Y:S01]  /*13a0*/  FFMA R8, R5, R8, 0.0013391353422775864601 ;  /* 0x3aaf85ed05087423 */ /* 0x000fe20000000008 */
[----:B------:R-:W-:-:S03]  /*13b0*/  IADD3 R9, PT, PT, R7, 0x7f000000, RZ ;  /* 0x7f00000007097810 */ /* 0x000fc60007ffe0ff */
[C---:B------:R-:W-:Y:S02]  /*13c0*/  FFMA R10, R5.reuse, R8, 0.0096188392490148544312 ;  /* 0x3c1d9856050a7423 */ /* 0x040fe40000000008 */
[----:B------:R-:W1:Y:S02]  /*13d0*/  F2I.NTZ R8, R6 ;  /* 0x0000000600087305 */ /* 0x000e640000203100 */
[----:B------:R-:W-:-:S04]  /*13e0*/  FFMA R10, R5, R10, 0.055503588169813156128 ;  /* 0x3d6357bb050a7423 */ /* 0x000fc8000000000a */
[----:B------:R-:W-:-:S04]  /*13f0*/  FFMA R10, R5, R10, 0.24022644758224487305 ;  /* 0x3e75fdec050a7423 */ /* 0x000fc8000000000a */
[----:B------:R-:W-:-:S04]  /*1400*/  FFMA R10, R5, R10, 0.69314718246459960938 ;  /* 0x3f317218050a7423 */ /* 0x000fc8000000000a */
[----:B------:R-:W-:Y:S01]  /*1410*/  FFMA R10, R5, R10, 1 ;  /* 0x3f800000050a7423 */ /* 0x000fe2000000000a */
[----:B-1----:R-:W-:Y:S02]  /*1420*/  LEA R8, R8, -R7, 0x17 ;  /* 0x8000000708087211 */ /* 0x002fe400078eb8ff */
[----:B------:R-:W-:Y:S01]  /*1430*/  FSEL R5, RZ, +INF , !P1 ;  /* 0x7f800000ff057808 */ /* 0x000fe20004800000 */
[----:B------:R-:W-:-:S04]  /*1440*/  FMUL R9, R9, R10 ;  /* 0x0000000a09097220 */ /* 0x000fc80000400000 */
[----:B------:R-:W-:Y:S01]  /*1450*/  @!P2 FMUL R5, R8, R9 ;  /* 0x000000090805a220 */ /* 0x000fe20000400000 */
[----:B------:R-:W-:-:S07]  /*1460*/  @!P0 LOP3.LUT R5, R0, 0x7fffffff, RZ, 0xc0, !PT ;  /* 0x7fffffff00058812 */ /* 0x000fce00078ec0ff */
.L_x_57:
[----:B------:R-:W-:Y:S05]  /*1470*/  BSYNC.RECONVERGENT B0 ;  /* 0x0000000000007941 */ /* 0x000fea0003800200 */
.L_x_56:
[----:B------:R-:W-:Y:S01]  /*1480*/  FMUL R5, R5, 100 ;  /* 0x42c8000005057820 */ /* 0x000fe20000400000 */
[----:B0-----:R-:W-:-:S04]  /*1490*/  IMAD.WIDE R2, R4, 0x4, R2 ;  /* 0x0000000404027825 */ /* 0x001fc800078e0202 */
[----:B------:R-:W-:-:S04]  /*14a0*/  FMNMX R5, RZ, R5, !PT ;  /* 0x00000005ff057209 */ /* 0x000fc80007800000 */
[----:B------:R-:W-:-:S05]  /*14b0*/  FMNMX R5, R5, 100, PT ;  /* 0x42c8000005057809 */ /* 0x000fca0003800000 */
[----:B------:R-:W-:Y:S01]  /*14c0*/  STG.E desc[UR4][R2.64], R5 ;  /* 0x0000000502007986 */ /* 0x000fe2000c101904 */
[----:B------:R-:W-:Y:S05]  /*14d0*/  EXIT ;  /* 0x000000000000794d */ /* 0x000fea0003800000 */
        .weak           $__internal_1_$__cuda_sm3x_div_rn_noftz_f32_slowpath
        .type           $__internal_1_$__cuda_sm3x_div_rn_noftz_f32_slowpath,@function
        .size           $__internal_1_$__cuda_sm3x_div_rn_noftz_f32_slowpath,(.L_x_160 - $__internal_1_$__cuda_sm3x_div_rn_noftz_f32_slowpath)
$__internal_1_$__cuda_sm3x_div_rn_noftz_f32_slowpath:
        /* <DEDUP_REMOVED lines=34> */
.L_x_59:
[----:B------:R-:W-:Y:S01]  /*1700*/  LEA R10, R9, 0xc0800000, 0x17 ;  /* 0xc0800000090a7811 */ /* 0x000fe200078eb8ff */
[----:B------:R-:W-:Y:S03]  /*1710*/  BSSY.RECONVERGENT B2, `(.L_x_64) ;  /* 0x0000036000027945 */ /* 0x000fe60003800200 */
[----:B------:R-:W-:Y:S02]  /*1720*/  IADD3 R10, PT, PT, -R10, R3, RZ ;  /* 0x000000030a0a7210 */ /* 0x000fe40007ffe1ff */
[----:B------:R-:W-:Y:S02]  /*1730*/  IADD3 R3, PT, PT, R12, -0x7f, RZ ;  /* 0xffffff810c037810 */ /* 0x000fe40007ffe0ff */
[----:B------:R0:W1:Y:S01]  /*1740*/  MUFU.RCP R11, R10 ;  /* 0x0000000a000b7308 */ /* 0x0000620000001000 */
[----:B------:R-:W-:Y:S02]  /*1750*/  FADD.FTZ R13, -R10, -RZ ;  /* 0x800000ff0a0d7221 */ /* 0x000fe40000010100 */
[C---:B------:R-:W-:Y:S01]  /*1760*/  IMAD R2, R3.reuse, -0x800000, R2 ;  /* 0xff80000003027824 */ /* 0x040fe200078e0202 */
[----:B0-----:R-:W-:-:S04]  /*1770*/  IADD3 R10, PT, PT, R3, 0x7f, -R9 ;  /* 0x0000007f030a7810 */ /* 0x001fc80007ffe809 */
[----:B------:R-:W-:Y:S01]  /*1780*/  IADD3 R10, PT, PT, R10, R7, RZ ;  /* 0x000000070a0a7210 */ /* 0x000fe20007ffe0ff */
[----:B-1----:R-:W-:-:S04]  /*1790*/  FFMA R12, R11, R13, 1 ;  /* 0x3f8000000b0c7423 */ /* 0x002fc8000000000d */
[----:B------:R-:W-:-:S04]  /*17a0*/  FFMA R14, R11, R12, R11 ;  /* 0x0000000c0b0e7223 */ /* 0x000fc8000000000b */
[----:B------:R-:W-:-:S04]  /*17b0*/  FFMA R11, R2, R14, RZ ;  /* 0x0000000e020b7223 */ /* 0x000fc800000000ff */
[----:B------:R-:W-:-:S04]  /*17c0*/  FFMA R12, R13, R11, R2 ;  /* 0x0000000b0d0c7223 */ /* 0x000fc80000000002 */
[----:B------:R-:W-:-:S04]  /*17d0*/  FFMA R11, R14, R12, R11 ;  /* 0x0000000c0e0b7223 */ /* 0x000fc8000000000b */
[----:B------:R-:W-:-:S04]  /*17e0*/  FFMA R12, R13, R11, R2 ;  /* 0x0000000b0d0c7223 */ /* 0x000fc80000000002 */
        /* <DEDUP_REMOVED lines=14> */
[CCC-:B------:R-:W-:Y:S01]  /*18d0*/  FFMA.RZ R3, R14.reuse, R12.reuse, R11.reuse ;  /* 0x0000000c0e037223 */ /* 0x1c0fe2000000c00b */
[CCC-:B------:R-:W-:Y:S01]  /*18e0*/  FFMA.RM R10, R14.reuse, R12.reuse, R11.reuse ;  /* 0x0000000c0e0a7223 */ /* 0x1c0fe2000000400b */
[C---:B------:R-:W-:Y:S02]  /*18f0*/  ISETP.NE.AND P2, PT, R9.reuse, RZ, PT ;  /* 0x000000ff0900720c */ /* 0x040fe40003f45270 */
[----:B------:R-:W-:Y:S02]  /*1900*/  ISETP.NE.AND P1, PT, R9, RZ, PT ;  /* 0x000000ff0900720c */ /* 0x000fe40003f25270 */
[----:B------:R-:W-:Y:S01]  /*1910*/  LOP3.LUT R7, R3, 0x7fffff, RZ, 0xc0, !PT ;  /* 0x007fffff03077812 */ /* 0x000fe200078ec0ff */
[----:B------:R-:W-:Y:S01]  /*1920*/  FFMA.RP R3, R14, R12, R11 ;  /* 0x0000000c0e037223 */ /* 0x000fe2000000800b */
[----:B------:R-:W-:Y:S02]  /*1930*/  IADD3 R12, PT, PT, R9, 0x20, RZ ;  /* 0x00000020090c7810 */ /* 0x000fe40007ffe0ff */
[----:B------:R-:W-:-:S02]  /*1940*/  LOP3.LUT R7, R7, 0x800000, RZ, 0xfc, !PT ;  /* 0x0080000007077812 */ /* 0x000fc400078efcff */
[----:B------:R-:W-:Y:S02]  /*1950*/  IADD3 R9, PT, PT, -R9, RZ, RZ ;  /* 0x000000ff09097210 */ /* 0x000fe40007ffe1ff */
[----:B------:R-:W-:Y:S02]  /*1960*/  SHF.L.U32 R12, R7, R12, RZ ;  /* 0x0000000c070c7219 */ /* 0x000fe400000006ff */
[----:B------:R-:W-:Y:S02]  /*1970*/  FSETP.NEU.FTZ.AND P0, PT, R3, R10, PT ;  /* 0x0000000a0300720b */ /* 0x000fe40003f1d000 */
[----:B------:R-:W-:Y:S02]  /*1980*/  SEL R10, R9, RZ, P2 ;  /* 0x000000ff090a7207 */ /* 0x000fe40001000000 */
[----:B------:R-:W-:Y:S02]  /*1990*/  ISETP.NE.AND P1, PT, R12, RZ, P1 ;  /* 0x000000ff0c00720c */ /* 0x000fe40000f25270 */
[----:B------:R-:W-:-:S02]  /*19a0*/  SHF.R.U32.HI R10, RZ, R10, R7 ;  /* 0x0000000aff0a7219 */ /* 0x000fc40000011607 */
[----:B------:R-:W-:Y:S02]  /*19b0*/  PLOP3.LUT P0, PT, P0, P1, PT, 0xf8, 0x8f ;  /* 0x00000000008f781c */ /* 0x000fe40000703f70 */
[----:B------:R-:W-:Y:S02]  /*19c0*/  SHF.R.U32.HI R12, RZ, 0x1, R10 ;  /* 0x00000001ff0c7819 */ /* 0x000fe4000001160a */
[----:B------:R-:W-:-:S04]  /*19d0*/  SEL R3, RZ, 0x1, !P0 ;  /* 0x00000001ff037807 */ /* 0x000fc80004000000 */
[----:B------:R-:W-:-:S04]  /*19e0*/  LOP3.LUT R3, R3, 0x1, R12, 0xf8, !PT ;  /* 0x0000000103037812 */ /* 0x000fc800078ef80c */
[----:B------:R-:W-:-:S04]  /*19f0*/  LOP3.LUT R3, R3, R10, RZ, 0xc0, !PT ;  /* 0x0000000a03037212 */ /* 0x000fc800078ec0ff */
[----:B------:R-:W-:-:S04]  /*1a00*/  IADD3 R3, PT, PT, R12, R3, RZ ;  /* 0x000000030c037210 */ /* 0x000fc80007ffe0ff */
[----:B------:R-:W-:Y:S01]  /*1a10*/  LOP3.LUT R2, R3, R2, RZ, 0xfc, !PT ;  /* 0x0000000203027212 */ /* 0x000fe200078efcff */
[----:B------:R-:W-:Y:S06]  /*1a20*/  BRA `(.L_x_67) ;  /* 0x0000000000107947 */ /* 0x000fec0003800000 */
.L_x_66:
[----:B------:R-:W-:-:S04]  /*1a30*/  LOP3.LUT R2, R2, 0x80000000, RZ, 0xc0, !PT ;  /* 0x8000000002027812 */ /* 0x000fc800078ec0ff */
[----:B------:R-:W-:Y:S01]  /*1a40*/  LOP3.LUT R2, R2, 0x7f800000, RZ, 0xfc, !PT ;  /* 0x7f80000002027812 */ /* 0x000fe200078efcff */
[----:B------:R-:W-:Y:S06]  /*1a50*/  BRA `(.L_x_67) ;  /* 0x0000000000047947 */ /* 0x000fec0003800000 */
.L_x_65:
[----:B------:R-:W-:-:S07]  /*1a60*/  LEA R2, R10, R2, 0x17 ;  /* 0x000000020a027211 */ /* 0x000fce00078eb8ff */
.L_x_67:
[----:B------:R-:W-:Y:S05]  /*1a70*/  BSYNC.RECONVERGENT B2 ;  /* 0x0000000000027941 */ /* 0x000fea0003800200 */
.L_x_64:
[----:B------:R-:W-:Y:S05]  /*1a80*/  BRA `(.L_x_68) ;  /* 0x0000000000207947 */ /* 0x000fea0003800000 */
.L_x_63:
[----:B------:R-:W-:-:S04]  /*1a90*/  LOP3.LUT R2, R3, 0x80000000, R2, 0x48, !PT ;  /* 0x8000000003027812 */ /* 0x000fc800078e4802 */
[----:B------:R-:W-:Y:S01]  /*1aa0*/  LOP3.LUT R2, R2, 0x7f800000, RZ, 0xfc, !PT ;  /* 0x7f80000002027812 */ /* 0x000fe200078efcff */
[----:B------:R-:W-:Y:S06]  /*1ab0*/  BRA `(.L_x_68) ;  /* 0x0000000000147947 */ /* 0x000fec0003800000 */
.L_x_62:
[----:B------:R-:W-:Y:S01]  /*1ac0*/  LOP3.LUT R2, R3, 0x80000000, R2, 0x48, !PT ;  /* 0x8000000003027812 */ /* 0x000fe200078e4802 */
[----:B------:R-:W-:Y:S06]  /*1ad0*/  BRA `(.L_x_68) ;  /* 0x00000000000c7947 */ /* 0x000fec0003800000 */
.L_x_61:
[----:B------:R-:W0:Y:S01]  /*1ae0*/  MUFU.RSQ R2, -QNAN ;  /* 0xffc0000000027908 */ /* 0x000e220000001400 */
[----:B------:R-:W-:Y:S05]  /*1af0*/  BRA `(.L_x_68) ;  /* 0x0000000000047947 */ /* 0x000fea0003800000 */
.L_x_60:
[----:B------:R-:W-:-:S07]  /*1b00*/  FADD.FTZ R2, R2, R3 ;  /* 0x0000000302027221 */ /* 0x000fce0000010000 */
.L_x_68:
[----:B------:R-:W-:Y:S05]  /*1b10*/  BSYNC.RECONVERGENT B1 ;  /* 0x0000000000017941 */ /* 0x000fea0003800200 */
.L_x_58:
[----:B------:R-:W-:-:S04]  /*1b20*/  HFMA2 R9, -RZ, RZ, 0, 0 ;  /* 0x00000000ff097431 */ /* 0x000fc800000001ff */
[----:B0-----:R-:W-:Y:S05]  /*1b30*/  RET.REL.NODEC R8 `(_Z14enhance_kernelPKfS0_Pfiif) ;  /* 0xffffffe408307950 */ /* 0x001fea0003c3ffff */
.L_x_69:
        /* <DEDUP_REMOVED lines=12> */
.L_x_160:


//--------------------- .text._Z13blur_v_kernelPKfPfiii --------------------------
	.section	.text._Z13blur_v_kernelPKfPfiii,"ax",@progbits
	.align	128
        .global         _Z13blur_v_kernelPKfPfiii
        .type           _Z13blur_v_kernelPKfPfiii,@function
        .size           _Z13blur_v_kernelPKfPfiii,(.L_x_161 - _Z13blur_v_kernelPKfPfiii)
        .other          _Z13blur_v_kernelPKfPfiii,@"STO_CUDA_ENTRY STV_DEFAULT"
_Z13blur_v_kernelPKfPfiii:
.text._Z13blur_v_kernelPKfPfiii:
[----:B------:R-:W-:Y:S01]  /*0000*/  LDC R1, c[0x0][0x37c] ;  /* 0x0000df00ff017b82 */ /* 0x000fe20000000800 */
[----:B------:R-:W0:Y:S07]  /*0010*/  S2R R5, SR_TID.Y ;  /* 0x0000000000057919 */ /* 0x000e2e0000002200 */
[----:B------:R-:W1:Y:S01]  /*0020*/  LDC R3, c[0x0][0x360] ;  /* 0x0000d800ff037b82 */ /* 0x000e620000000800 */
[----:B------:R-:W2:Y:S01]  /*0030*/  LDCU.64 UR8, c[0x0][0x390] ;  /* 0x00007200ff0877ac */ /* 0x000ea20008000a00 */
[----:B------:R-:W1:Y:S06]  /*0040*/  S2R R2, SR_TID.X ;  /* 0x0000000000027919 */ /* 0x000e6c0000002100 */
[----:B------:R-:W0:Y:S08]  /*0050*/  S2UR UR5, SR_CTAID.Y ;  /* 0x00000000000579c3 */ /* 0x000e300000002600 */
[----:B------:R-:W0:Y:S01]  /*0060*/  LDC R0, c[0x0][0x364] ;  /* 0x0000d900ff007b82 */ /* 0x000e220000000800 */
[----:B--2---:R-:W-:-:S07]  /*0070*/  IMAD.U32 R12, RZ, RZ, UR8 ;  /* 0x00000008ff0c7e24 */ /* 0x004fce000f8e00ff */
[----:B------:R-:W1:Y:S01]  /*0080*/  S2UR UR4, SR_CTAID.X ;  /* 0x00000000000479c3 */ /* 0x000e620000002500 */
[----:B0-----:R-:W-:-:S05]  /*0090*/  IMAD R0, R0, UR5, R5 ;  /* 0x0000000500007c24 */ /* 0x001fca000f8e0205 */
[----:B------:R-:W-:Y:S01]  /*00a0*/  ISETP.GE.AND P0, PT, R0, UR9, PT ;  /* 0x0000000900007c0c */ /* 0x000fe2000bf06270 */
[----:B-1----:R-:W-:-:S05]  /*00b0*/  IMAD R3, R3, UR4, R2 ;  /* 0x0000000403037c24 */ /* 0x002fca000f8e0202 */
[----:B------:R-:W-:-:S13]  /*00c0*/  ISETP.GE.OR P0, PT, R3, R12, P0 ;  /* 0x0000000c0300720c */ /* 0x000fda0000706670 */
[----:B------:R-:W-:Y:S05]  /*00d0*/  @P0 EXIT ;  /* 0x000000000000094d */ /* 0x000fea0003800000 */
[----:B------:R-:W0:Y:S01]  /*00e0*/  LDCU UR7, c[0x0][0x398] ;  /* 0x00007300ff0777ac */ /* 0x000e220008000800 */
[----:B------:R-:W-:Y:S01]  /*00f0*/  CS2R R4, SRZ ;  /* 0x0000000000047805 */ /* 0x000fe2000001ff00 */
[----:B------:R-:W1:Y:S01]  /*0100*/  LDCU.64 UR10, c[0x0][0x358] ;  /* 0x00006b00ff0a77ac */ /* 0x000e620008000a00 */
[----:B0-----:R-:W-:-:S09]  /*0110*/  UISETP.GE.AND UP0, UPT, UR7, URZ, UPT ;  /* 0x000000ff0700728c */ /* 0x001fd2000bf06270 */
[----:B-1----:R-:W-:Y:S05]  /*0120*/  BRA.U !UP0, `(.L_x_70) ;  /* 0x0000000d08487547 */ /* 0x002fea000b800000 */
[----:B------:R-:W-:Y:S01]  /*0130*/  UISETP.GE.U32.AND UP0, UPT, UR7, 0x4, UPT ;  /* 0x000000040700788c */ /* 0x000fe2000bf06070 */
[----:B------:R-:W-:Y:S01]  /*0140*/  CS2R R4, SRZ ;  /* 0x0000000000047805 */ /* 0x000fe2000001ff00 */
[----:B------:R-:W-:Y:S02]  /*0150*/  USHF.L.U32 UR4, UR7, 0x1, URZ ;  /* 0x0000000107047899 */ /* 0x000fe400080006ff */
[----:B------:R-:W-:-:S05]  /*0160*/  UIADD3 UR5, UPT, UPT, -UR7, URZ, URZ ;  /* 0x000000ff07057290 */ /* 0x000fca000fffe1ff */
[----:B------:R-:W-:Y:S07]  /*0170*/  BRA.U !UP0, `(.L_x_71) ;  /* 0x0000000508c87547 */ /* 0x000fee000b800000 */
[----:B------:R-:W0:Y:S01]  /*0180*/  LDC R7, c[0x0][0x390] ;  /* 0x0000e400ff077b82 */ /* 0x000e220000000800 */
[----:B------:R-:W-:Y:S01]  /*0190*/  VIADD R22, R0, -UR7 ;  /* 0x8000000700167c36 */ /* 0x000fe20008000000 */
[----:B------:R-:W-:Y:S01]  /*01a0*/  UIMAD UR8, UR4, UR7, UR7 ;  /* 0x00000007040872a4 */ /* 0x000fe2000f8e0207 */
[----:B------:R-:W-:Y:S01]  /*01b0*/  HFMA2 R5, -RZ, RZ, 0, 0 ;  /* 0x00000000ff057431 */ /* 0x000fe200000001ff */
[----:B------:R-:W-:Y:S01]  /*01c0*/  UIADD3 UR5, UPT, UPT, UR4, 0x1, URZ ;  /* 0x0000000104057890 */ /* 0x000fe2000fffe0ff */
[CC--:B------:R-:W-:Y:S01]  /*01d0*/  IMAD R20, R22.reuse, R12.reuse, R12 ;  /* 0x0000000c16147224 */ /* 0x0c0fe200078e020c */
[C---:B------:R-:W-:Y:S01]  /*01e0*/  IADD3 R8, PT, PT, R22.reuse, 0x3, RZ ;  /* 0x0000000316087810 */ /* 0x040fe20007ffe0ff */
[C---:B------:R-:W-:Y:S01]  /*01f0*/  VIADD R18, R22.reuse, 0x2 ;  /* 0x0000000216127836 */ /* 0x040fe20000000000 */
[C---:B------:R-:W-:Y:S01]  /*0200*/  IADD3 R10, PT, PT, R22.reuse, 0x5, RZ ;  /* 0x00000005160a7810 */ /* 0x040fe20007ffe0ff */
[C---:B------:R-:W-:Y:S01]  /*0210*/  VIADD R9, R22.reuse, 0x4 ;  /* 0x0000000416097836 */ /* 0x040fe20000000000 */
[C---:B------:R-:W-:Y:S01]  /*0220*/  IADD3 R19, PT, PT, R22.reuse, 0x7, RZ ;  /* 0x0000000716137810 */ /* 0x040fe20007ffe0ff */
[----:B------:R-:W-:Y:S01]  /*0230*/  VIADD R11, R22, 0x6 ;  /* 0x00000006160b7836 */ /* 0x000fe20000000000 */
[----:B------:R-:W-:Y:S01]  /*0240*/  ULOP3.LUT UR5, UR5, 0xfffffff8, URZ, 0xc0, !UPT ;  /* 0xfffffff805057892 */ /* 0x000fe2000f8ec0ff */
[--C-:B------:R-:W-:Y:S01]  /*0250*/  IMAD R18, R18, R12, R3.reuse ;  /* 0x0000000c12127224 */ /* 0x100fe200078e0203 */
[----:B------:R-:W-:Y:S01]  /*0260*/  IADD3 R20, PT, PT, R3, R20, RZ ;  /* 0x0000001403147210 */ /* 0x000fe20007ffe0ff */
[-CC-:B------:R-:W-:Y:S01]  /*0270*/  IMAD R8, R8, R12.reuse, R3.reuse ;  /* 0x0000000c08087224 */ /* 0x180fe200078e0203 */
[----:B------:R-:W-:Y:S01]  /*0280*/  UIADD3 UR6, UPT, UPT, -UR7, 0x3, URZ ;  /* 0x0000000307067890 */ /* 0x000fe2000fffe1ff */
[-CC-:B------:R-:W-:Y:S01]  /*0290*/  IMAD R9, R9, R12.reuse, R3.reuse ;  /* 0x0000000c09097224 */ /* 0x180fe200078e0203 */
[----:B------:R-:W1:Y:S01]  /*02a0*/  LDCU UR7, c[0x0][0x394] ;  /* 0x00007280ff0777ac */ /* 0x000e620008000800 */
[----:B------:R-:W-:-:S02]  /*02b0*/  IMAD R10, R10, R12, R3 ;  /* 0x0000000c0a0a7224 */ /* 0x000fc400078e0203 */
[-CC-:B------:R-:W-:Y:S01]  /*02c0*/  IMAD R11, R11, R12.reuse, R3.reuse ;  /* 0x0000000c0b0b7224 */ /* 0x180fe200078e0203 */
[----:B------:R-:W-:Y:S01]  /*02d0*/  UIADD3 UR5, UPT, UPT, -UR5, URZ, URZ ;  /* 0x000000ff05057290 */ /* 0x000fe2000fffe1ff */
[-CC-:B------:R-:W-:Y:S02]  /*02e0*/  IMAD R19, R19, R12.reuse, R3.reuse ;  /* 0x0000000c13137224 */ /* 0x180fe400078e0203 */
[----:B------:R-:W-:Y:S02]  /*02f0*/  IMAD R6, R22, R12, R3 ;  /* 0x0000000c16067224 */ /* 0x000fe400078e0203 */
[----:B------:R-:W-:-:S07]  /*0300*/  IMAD.U32 R2, RZ, RZ, UR8 ;  /* 0x00000008ff027e24 */ /* 0x000fce000f8e00ff */
.L_x_72:
[----:B-1----:R-:W-:Y:S02]  /*0310*/  UMOV UR9, UR7 ;  /* 0x0000000700097c82 */ /* 0x002fe40008000000 */
[----:B------:R-:W-:-:S04]  /*0320*/  ISETP.GE.AND P0, PT, R22, UR9, PT ;  /* 0x0000000916007c0c */ /* 0x000fc8000bf06270 */
[----:B------:R-:W-:-:S13]  /*0330*/  ISETP.LT.OR P0, PT, R22, RZ, P0 ;  /* 0x000000ff1600720c */ /* 0x000fda0000701670 */
[----:B------:R-:W1:Y:S02]  /*0340*/  @!P0 LDC.64 R12, c[0x0][0x380] ;  /* 0x0000e000ff0c8b82 */ /* 0x000e640000000a00 */
[----:B-1----:R-:W-:-:S05]  /*0350*/  @!P0 IMAD.WIDE R12, R6, 0x4, R12 ;  /* 0x00000004060c8825 */ /* 0x002fca00078e020c */
[----:B------:R1:W2:Y:S01]  /*0360*/  @!P0 LDG.E R14, desc[UR10][R12.64] ;  /* 0x0000000a0c0e8981 */ /* 0x0002a2000c1e1900 */
[C---:B------:R-:W-:Y:S01]  /*0370*/  VIADD R15, R22.reuse, 0x1 ;  /* 0x00000001160f7836 */ /* 0x040fe20000000000 */
[C---:B------:R-:W-:Y:S01]  /*0380*/  IADD3 R17, PT, PT, R22.reuse, 0x3, RZ ;  /* 0x0000000316117810 */ /* 0x040fe20007ffe0ff */
[----:B------:R-:W-:Y:S01]  /*0390*/  VIADD R16, R22, 0x2 ;  /* 0x0000000216107836 */ /* 0x000fe20000000000 */
[----:B------:R-:W-:Y:S01]  /*03a0*/  SHF.L.U32 R24, R2, 0x2, RZ ;  /* 0x0000000202187819 */ /* 0x000fe200000006ff */
[----:B------:R-:W-:Y:S01]  /*03b0*/  VIADD R21, R22, 0x4 ;  /* 0x0000000416157836 */ /* 0x000fe20000000000 */
[C---:B------:R-:W-:Y:S02]  /*03c0*/  ISETP.GE.AND P1, PT, R15.reuse, UR9, PT ;  /* 0x000000090f007c0c */ /* 0x040fe4000bf26270 */
[----:B------:R-:W-:Y:S02]  /*03d0*/  ISETP.GE.AND P2, PT, R16, UR9, PT ;  /* 0x0000000910007c0c */ /* 0x000fe4000bf46270 */
[----:B------:R-:W-:-:S02]  /*03e0*/  ISETP.LT.OR P1, PT, R15, RZ, P1 ;  /* 0x000000ff0f00720c */ /* 0x000fc40000f21670 */
[C---:B------:R-:W-:Y:S01]  /*03f0*/  ISETP.GE.AND P3, PT, R17.reuse, UR9, PT ;  /* 0x0000000911007c0c */ /* 0x040fe2000bf66270 */
[----:B------:R-:W3:Y:S01]  /*0400*/  @!P0 LDC R15, c[0x3][R24] ;  /* 0x00c00000180f8b82 */ /* 0x000ee20000000800 */
[----:B------:R-:W-:Y:S02]  /*0410*/  ISETP.LT.OR P2, PT, R16, RZ, P2 ;  /* 0x000000ff1000720c */ /* 0x000fe40001741670 */
[----:B------:R-:W-:Y:S02]  /*0420*/  ISETP.LT.OR P3, PT, R17, RZ, P3 ;  /* 0x000000ff1100720c */ /* 0x000fe40001f61670 */
[----:B-1----:R-:W-:Y:S02]  /*0430*/  IADD3 R12, PT, PT, R22, 0x5, RZ ;  /* 0x00000005160c7810 */ /* 0x002fe40007ffe0ff */
[C---:B------:R-:W-:Y:S02]  /*0440*/  ISETP.GE.AND P4, PT, R21.reuse, UR9, PT ;  /* 0x0000000915007c0c */ /* 0x040fe4000bf86270 */
[----:B------:R-:W-:Y:S01]  /*0450*/  ISETP.GE.AND P5, PT, R12, UR9, PT ;  /* 0x000000090c007c0c */ /* 0x000fe2000bfa6270 */
[----:B------:R-:W1:Y:S01]  /*0460*/  @!P1 LDC.64 R16, c[0x0][0x380] ;  /* 0x0000e000ff109b82 */ /* 0x000e620000000a00 */
[----:B------:R-:W-:Y:S01]  /*0470*/  ISETP.LT.OR P4, PT, R21, RZ, P4 ;  /* 0x000000ff1500720c */ /* 0x000fe20002781670 */
[----:B------:R-:W-:Y:S01]  /*0480*/  VIADD R21, R22, 0x6 ;  /* 0x0000000616157836 */ /* 0x000fe20000000000 */
[----:B------:R-:W-:-:S04]  /*0490*/  ISETP.LT.OR P5, PT, R12, RZ, P5 ;  /* 0x000000ff0c00720c */ /* 0x000fc80002fa1670 */
[C---:B------:R-:W-:Y:S01]  /*04a0*/  ISETP.GE.AND P6, PT, R21.reuse, UR9, PT ;  /* 0x0000000915007c0c */ /* 0x040fe2000bfc6270 */
[----:B------:R-:W4:Y:S03]  /*04b0*/  @!P2 LDC.64 R26, c[0x0][0x380] ;  /* 0x0000e000ff1aab82 */ /* 0x000f260000000a00 */
[----:B------:R-:W-:Y:S01]  /*04c0*/  ISETP.LT.OR P6, PT, R21, RZ, P6 ;  /* 0x000000ff1500720c */ /* 0x000fe200037c1670 */
[----:B---3--:R-:W-:-:S04]  /*04d0*/  @!P0 FADD R5, R5, R15 ;  /* 0x0000000f05058221 */ /* 0x008fc80000000000 */
[----:B------:R-:W3:Y:S01]  /*04e0*/  @!P3 LDC.64 R12, c[0x0][0x380] ;  /* 0x0000e000ff0cbb82 */ /* 0x000ee20000000a00 */
[----:B-1----:R-:W-:-:S07]  /*04f0*/  @!P1 IMAD.WIDE R16, R20, 0x4, R16 ;  /* 0x0000000414109825 */ /* 0x002fce00078e0210 */
[----:B------:R-:W1:Y:S01]  /*0500*/  @!P4 LDC.64 R28, c[0x0][0x380] ;  /* 0x0000e000ff1ccb82 */ /* 0x000e620000000a00 */
[----:B------:R5:W2:Y:S01]  /*0510*/  @!P1 LDG.E R25, desc[UR10][R16.64] ;  /* 0x0000000a10199981 */ /* 0x000aa2000c1e1900 */
[----:B----4-:R-:W-:-:S06]  /*0520*/  @!P2 IMAD.WIDE R26, R18, 0x4, R26 ;  /* 0x00000004121aa825 */ /* 0x010fcc00078e021a */
[----:B------:R-:W4:Y:S01]  /*0530*/  @!P2 LDG.E R27, desc[UR10][R26.64] ;  /* 0x0000000a1a1ba981 */ /* 0x000f22000c1e1900 */
[----:B-----5:R-:W5:Y:S01]  /*0540*/  @!P5 LDC.64 R16, c[0x0][0x380] ;  /* 0x0000e000ff10db82 */ /* 0x020f620000000a00 */
[----:B---3--:R-:W-:-:S05]  /*0550*/  @!P3 IMAD.WIDE R12, R8, 0x4, R12 ;  /* 0x00000004080cb825 */ /* 0x008fca00078e020c */
[----:B------:R3:W4:Y:S01]  /*0560*/  @!P3 LDG.E R21, desc[UR10][R12.64] ;  /* 0x0000000a0c15b981 */ /* 0x000722000c1e1900 */
[----:B-1----:R-:W-:-:S05]  /*0570*/  @!P4 IMAD.WIDE R28, R9, 0x4, R28 ;  /* 0x00000004091cc825 */ /* 0x002fca00078e021c */
[----:B------:R1:W4:Y:S01]  /*0580*/  @!P4 LDG.E R23, desc[UR10][R28.64] ;  /* 0x0000000a1c17c981 */ /* 0x000322000c1e1900 */
[----:B-----5:R-:W-:-:S06]  /*0590*/  @!P5 IMAD.WIDE R16, R10, 0x4, R16 ;  /* 0x000000040a10d825 */ /* 0x020fcc00078e0210 */
[----:B------:R-:W5:Y:S01]  /*05a0*/  @!P5 LDG.E R17, desc[UR10][R16.64] ;  /* 0x0000000a1011d981 */ /* 0x000f62000c1e1900 */
[----:B--2---:R-:W-:Y:S01]  /*05b0*/  @!P0 FFMA R4, R15, R14, R4 ;  /* 0x0000000e0f048223 */ /* 0x004fe20000000004 */
[----:B------:R-:W-:-:S04]  /*05c0*/  IADD3 R14, PT, PT, R22, 0x7, RZ ;  /* 0x00000007160e7810 */ /* 0x000fc80007ffe0ff */
[----:B------:R-:W-:-:S04]  /*05d0*/  ISETP.GE.AND P0, PT, R14, UR9, PT ;  /* 0x000000090e007c0c */ /* 0x000fc8000bf06270 */
[----:B------:R-:W-:Y:S02]  /*05e0*/  ISETP.LT.OR P0, PT, R14, RZ, P0 ;  /* 0x000000ff0e00720c */ /* 0x000fe40000701670 */
[----:B------:R-:W2:Y:S11]  /*05f0*/  @!P6 LDC.64 R14, c[0x0][0x380] ;  /* 0x0000e000ff0eeb82 */ /* 0x000eb60000000a00 */
[----:B---3--:R-:W3:Y:S01]  /*0600*/  @!P0 LDC.64 R12, c[0x0][0x380] ;  /* 0x0000e000ff0c8b82 */ /* 0x008ee20000000a00 */
[----:B--2---:R-:W-:-:S06]  /*0610*/  @!P6 IMAD.WIDE R14, R11, 0x4, R14 ;  /* 0x000000040b0ee825 */ /* 0x004fcc00078e020e */
[----:B------:R-:W2:Y:S01]  /*0620*/  @!P6 LDG.E R15, desc[UR10][R14.64] ;  /* 0x0000000a0e0fe981 */ /* 0x000ea2000c1e1900 */
[----:B---3--:R-:W-:-:S06]  /*0630*/  @!P0 IMAD.WIDE R12, R19, 0x4, R12 ;  /* 0x00000004130c8825 */ /* 0x008fcc00078e020c */
[----:B------:R3:W2:Y:S01]  /*0640*/  @!P0 LDG.E R13, desc[UR10][R12.64] ;  /* 0x0000000a0c0d8981 */ /* 0x0006a2000c1e1900 */
[----:B------:R-:W0:Y:S08]  /*0650*/  @!P1 LDC R26, c[0x3][R24+0x4] ;  /* 0x00c00100181a9b82 */ /* 0x000e300000000800 */
[----:B-1----:R-:W4:Y:S01]  /*0660*/  @!P2 LDC R29, c[0x3][R24+0x8] ;  /* 0x00c00200181dab82 */ /* 0x002f220000000800 */
[----:B0-----:R-:W-:-:S07]  /*0670*/  @!P1 FFMA R4, R26, R25, R4 ;  /* 0x000000191a049223 */ /* 0x001fce0000000004 */
[----:B------:R-:W0:Y:S01]  /*0680*/  @!P3 LDC R25, c[0x3][R24+0xc] ;  /* 0x00c003001819bb82 */ /* 0x000e220000000800 */
[----:B------:R-:W-:-:S07]  /*0690*/  @!P1 FADD R5, R5, R26 ;  /* 0x0000001a05059221 */ /* 0x000fce0000000000 */
[----:B------:R-:W1:Y:S01]  /*06a0*/  @!P4 LDC R26, c[0x3][R24+0x10] ;  /* 0x00c00400181acb82 */ /* 0x000e620000000800 */
[----:B----4-:R-:W-:Y:S01]  /*06b0*/  @!P2 FFMA R4, R29, R27, R4 ;  /* 0x0000001b1d04a223 */ /* 0x010fe20000000004 */
[----:B------:R-:W-:-:S06]  /*06c0*/  @!P2 FADD R5, R5, R29 ;  /* 0x0000001d0505a221 */ /* 0x000fcc0000000000 */
[----:B------:R-:W5:Y:S08]  /*06d0*/  @!P5 LDC R27, c[0x3][R24+0x14] ;  /* 0x00c00500181bdb82 */ /* 0x000f700000000800 */
[----:B------:R-:W4:Y:S08]  /*06e0*/  @!P6 LDC R29, c[0x3][R24+0x18] ;  /* 0x00c00600181deb82 */ /* 0x000f300000000800 */
[----:B---3--:R-:W3:Y:S01]  /*06f0*/  @!P0 LDC R12, c[0x3][R24+0x1c] ;  /* 0x00c00700180c8b82 */ /* 0x008ee20000000800 */
[----:B0-----:R-:W-:Y:S01]  /*0700*/  @!P3 FFMA R4, R25, R21, R4 ;  /* 0x000000151904b223 */ /* 0x001fe20000000004 */
[----:B------:R-:W-:-:S03]  /*0710*/  @!P3 FADD R5, R5, R25 ;  /* 0x000000190505b221 */ /* 0x000fc60000000000 */
[----:B-1----:R-:W-:Y:S01]  /*0720*/  @!P4 FFMA R4, R26, R23, R4 ;  /* 0x000000171a04c223 */ /* 0x002fe20000000004 */
[----:B------:R-:W-:Y:S01]  /*0730*/  @!P4 FADD R5, R5, R26 ;  /* 0x0000001a0505c221 */ /* 0x000fe20000000000 */
[----:B------:R-:W-:Y:S02]  /*0740*/  UIADD3 UR5, UPT, UPT, UR5, 0x8, URZ ;  /* 0x0000000805057890 */ /* 0x000fe4000fffe0ff */
[----:B-----5:R-:W-:Y:S01]  /*0750*/  @!P5 FFMA R4, R27, R17, R4 ;  /* 0x000000111b04d223 */ /* 0x020fe20000000004 */
[----:B------:R-:W-:Y:S01]  /*0760*/  @!P5 FADD R5, R5, R27 ;  /* 0x0000001b0505d221 */ /* 0x000fe20000000000 */
[----:B------:R-:W-:-:S03]  /*0770*/  UISETP.NE.AND UP0, UPT, UR5, URZ, UPT ;  /* 0x000000ff0500728c */ /* 0x000fc6000bf05270 */
[----:B----4-:R-:W-:Y:S01]  /*0780*/  @!P6 FADD R5, R5, R29 ;  /* 0x0000001d0505e221 */ /* 0x010fe20000000000 */
[----:B------:R-:W-:Y:S01]  /*0790*/  IADD3 R2, PT, PT, R2, 0x8, RZ ;  /* 0x0000000802027810 */ /* 0x000fe20007ffe0ff */
[----:B------:R-:W-:Y:S02]  /*07a0*/  VIADD R22, R22, 0x8 ;  /* 0x0000000816167836 */ /* 0x000fe40000000000 */
[----:B---3--:R-:W-:Y:S01]  /*07b0*/  @!P0 FADD R5, R5, R12 ;  /* 0x0000000c05058221 */ /* 0x008fe20000000000 */
[----:B------:R-:W-:Y:S01]  /*07c0*/  UIADD3 UR6, UPT, UPT, UR6, 0x8, URZ ;  /* 0x0000000806067890 */ /* 0x000fe2000fffe0ff */
[----:B--2---:R-:W-:-:S04]  /*07d0*/  @!P6 FFMA R4, R29, R15, R4 ;  /* 0x0000000f1d04e223 */ /* 0x004fc80000000004 */
[----:B------:R-:W-:Y:S01]  /*07e0*/  @!P0 FFMA R4, R12, R13, R4 ;  /* 0x0000000d0c048223 */ /* 0x000fe20000000004 */
[----:B------:R-:W-:-:S04]  /*07f0*/  IMAD.MOV.U32 R12, RZ, RZ, R7 ;  /* 0x000000ffff0c7224 */ /* 0x000fc800078e0007 */
[C---:B------:R-:W-:Y:S01]  /*0800*/  IMAD R20, R12.reuse, 0x8, R20 ;  /* 0x000000080c147824 */ /* 0x040fe200078e0214 */
[C---:B------:R-:W-:Y:S01]  /*0810*/  LEA R6, R12.reuse, R6, 0x3 ;  /* 0x000000060c067211 */ /* 0x040fe200078e18ff */
[C---:B------:R-:W-:Y:S01]  /*0820*/  IMAD R8, R12.reuse, 0x8, R8 ;  /* 0x000000080c087824 */ /* 0x040fe200078e0208 */
[C---:B------:R-:W-:Y:S01]  /*0830*/  LEA R18, R12.reuse, R18, 0x3 ;  /* 0x000000120c127211 */ /* 0x040fe200078e18ff */
[C---:B------:R-:W-:Y:S01]  /*0840*/  IMAD R10, R12.reuse, 0x8, R10 ;  /* 0x000000080c0a7824 */ /* 0x040fe200078e020a */
[C---:B------:R-:W-:Y:S01]  /*0850*/  LEA R9, R12.reuse, R9, 0x3 ;  /* 0x000000090c097211 */ /* 0x040fe200078e18ff */
[C---:B------:R-:W-:Y:S01]  /*0860*/  IMAD R19, R12.reuse, 0x8, R19 ;  /* 0x000000080c137824 */ /* 0x040fe200078e0213 */
[----:B------:R-:W-:Y:S01]  /*0870*/  LEA R11, R12, R11, 0x3 ;  /* 0x0000000b0c0b7211 */ /* 0x000fe200078e18ff */
[----:B------:R-:W-:Y:S06]  /*0880*/  BRA.U UP0, `(.L_x_72) ;  /* 0xfffffff900a07547 */ /* 0x000fec000b83ffff */
[----:B------:R-:W-:-:S12]  /*0890*/  UIADD3 UR5, UPT, UPT, UR6, -0x3, URZ ;  /* 0xfffffffd06057890 */ /* 0x000fd8000fffe0ff */
.L_x_71:
[----:B------:R-:W0:Y:S01]  /*08a0*/  LDC R2, c[0x0][0x398] ;  /* 0x0000e600ff027b82 */ /* 0x000e220000000800 */
[----:B------:R-:W-:-:S04]  /*08b0*/  ULOP3.LUT UR4, UR4, 0x6, URZ, 0xc0, !UPT ;  /* 0x0000000604047892 */ /* 0x000fc8000f8ec0ff */
[----:B------:R-:W-:Y:S01]  /*08c0*/  UISETP.GE.U32.AND UP0, UPT, UR4, 0x3, UPT ;  /* 0x000000030400788c */ /* 0x000fe2000bf06070 */
[C---:B0-----:R-:W-:Y:S02]  /*08d0*/  SHF.L.U32 R7, R2.reuse, 0x1, RZ ;  /* 0x0000000102077819 */ /* 0x041fe400000006ff */
[----:B------:R-:W-:-:S03]  /*08e0*/  LOP3.LUT R6, R2, 0x1, RZ, 0xc0, !PT ;  /* 0x0000000102067812 */ /* 0x000fc600078ec0ff */
[----:B------:R-:W-:Y:S01]  /*08f0*/  IMAD R7, R7, R2, R2 ;  /* 0x0000000207077224 */ /* 0x000fe200078e0202 */
[----:B------:R-:W-:-:S03]  /*0900*/  ISETP.NE.U32.AND P3, PT, R6, 0x1, PT ;  /* 0x000000010600780c */ /* 0x000fc60003f65070 */
[----:B------:R-:W-:Y:S01]  /*0910*/  IMAD.IADD R2, R7, 0x1, R2 ;  /* 0x0000000107027824 */ /* 0x000fe200078e0202 */
[----:B------:R-:W-:Y:S09]  /*0920*/  BRA.U !UP0, `(.L_x_73) ;  /* 0x0000000108ac7547 */ /* 0x000ff2000b800000 */
[----:B------:R-:W-:-:S04]  /*0930*/  IADD3 R13, PT, PT, R0, UR5, RZ ;  /* 0x00000005000d7c10 */ /* 0x000fc8000fffe0ff */
[C---:B------:R-:W-:Y:S01]  /*0940*/  ISETP.GE.AND P0, PT, R13.reuse, UR9, PT ;  /* 0x000000090d007c0c */ /* 0x040fe2000bf06270 */
[C---:B------:R-:W-:Y:S01]  /*0950*/  VIADD R16, R13.reuse, 0x1 ;  /* 0x000000010d107836 */ /* 0x040fe20000000000 */
[C---:B------:R-:W-:Y:S01]  /*0960*/  IADD3 R17, PT, PT, R13.reuse, 0x2, RZ ;  /* 0x000000020d117810 */ /* 0x040fe20007ffe0ff */
[C---:B------:R-:W-:Y:S01]  /*0970*/  VIADD R18, R13.reuse, 0x3 ;  /* 0x000000030d127836 */ /* 0x040fe20000000000 */
[----:B------:R-:W-:Y:S02]  /*0980*/  ISETP.LT.OR P0, PT, R13, RZ, P0 ;  /* 0x000000ff0d00720c */ /* 0x000fe40000701670 */
[C---:B------:R-:W-:Y:S02]  /*0990*/  ISETP.GE.AND P1, PT, R16.reuse, UR9, PT ;  /* 0x0000000910007c0c */ /* 0x040fe4000bf26270 */
[----:B------:R-:W-:Y:S02]  /*09a0*/  ISETP.GE.AND P2, PT, R17, UR9, PT ;  /* 0x0000000911007c0c */ /* 0x000fe4000bf46270 */
[----:B------:R-:W-:-:S02]  /*09b0*/  ISETP.LT.OR P1, PT, R16, RZ, P1 ;  /* 0x000000ff1000720c */ /* 0x000fc40000f21670 */
[C---:B------:R-:W-:Y:S02]  /*09c0*/  ISETP.GE.AND P4, PT, R18.reuse, UR9, PT ;  /* 0x0000000912007c0c */ /* 0x040fe4000bf86270 */
[----:B------:R-:W-:Y:S02]  /*09d0*/  ISETP.LT.OR P2, PT, R17, RZ, P2 ;  /* 0x000000ff1100720c */ /* 0x000fe40001741670 */
[----:B------:R-:W-:Y:S01]  /*09e0*/  ISETP.LT.OR P4, PT, R18, RZ, P4 ;  /* 0x000000ff1200720c */ /* 0x000fe20002781670 */
[----:B------:R-:W0:Y:S01]  /*09f0*/  @!P0 LDC.64 R14, c[0x0][0x380] ;  /* 0x0000e000ff0e8b82 */ /* 0x000e220000000a00 */
[----:B------:R-:W-:-:S07]  /*0a00*/  @!P0 IMAD R13, R13, R12, R3 ;  /* 0x0000000c0d0d8224 */ /* 0x000fce00078e0203 */
[----:B------:R-:W1:Y:S02]  /*0a10*/  @!P1 LDC.64 R10, c[0x0][0x380] ;  /* 0x0000e000ff0a9b82 */ /* 0x000e640000000a00 */
[----:B------:R-:W-:-:S06]  /*0a20*/  @!P2 IMAD R17, R17, R12, R3 ;  /* 0x0000000c1111a224 */ /* 0x000fcc00078e0203 */
[----:B------:R-:W2:Y:S08]  /*0a30*/  @!P2 LDC.64 R8, c[0x0][0x380] ;  /* 0x0000e000ff08ab82 */ /* 0x000eb00000000a00 */
[----:B------:R-:W3:Y:S01]  /*0a40*/  @!P4 LDC.64 R6, c[0x0][0x380] ;  /* 0x0000e000ff06cb82 */ /* 0x000ee20000000a00 */
[----:B0-----:R-:W-:-:S04]  /*0a50*/  @!P0 IMAD.WIDE R14, R13, 0x4, R14 ;  /* 0x000000040d0e8825 */ /* 0x001fc800078e020e */
[----:B------:R-:W-:Y:S02]  /*0a60*/  @!P1 IMAD R13, R16, R12, R3 ;  /* 0x0000000c100d9224 */ /* 0x000fe400078e0203 */
[----:B------:R0:W4:Y:S02]  /*0a70*/  @!P0 LDG.E R14, desc[UR10][R14.64] ;  /* 0x0000000a0e0e8981 */ /* 0x000124000c1e1900 */
[----:B-1----:R-:W-:-:S04]  /*0a80*/  @!P1 IMAD.WIDE R10, R13, 0x4, R10 ;  /* 0x000000040d0a9825 */ /* 0x002fc800078e020a */
[----:B------:R-:W-:Y:S02]  /*0a90*/  @!P4 IMAD R13, R18, R12, R3 ;  /* 0x0000000c120dc224 */ /* 0x000fe400078e0203 */
[----:B------:R-:W5:Y:S01]  /*0aa0*/  @!P1 LDG.E R10, desc[UR10][R10.64] ;  /* 0x0000000a0a0a9981 */ /* 0x000f62000c1e1900 */
[----:B--2---:R-:W-:-:S06]  /*0ab0*/  @!P2 IMAD.WIDE R8, R17, 0x4, R8 ;  /* 0x000000041108a825 */ /* 0x004fcc00078e0208 */
[----:B------:R-:W2:Y:S01]  /*0ac0*/  @!P2 LDG.E R8, desc[UR10][R8.64] ;  /* 0x0000000a0808a981 */ /* 0x000ea2000c1e1900 */
[----:B---3--:R-:W-:-:S06]  /*0ad0*/  @!P4 IMAD.WIDE R6, R13, 0x4, R6 ;  /* 0x000000040d06c825 */ /* 0x008fcc00078e0206 */
[----:B------:R-:W3:Y:S01]  /*0ae0*/  @!P4 LDG.E R6, desc[UR10][R6.64] ;  /* 0x0000000a0606c981 */ /* 0x000ee2000c1e1900 */
[----:B------:R-:W-:-:S05]  /*0af0*/  IADD3 R13, PT, PT, R2, UR5, RZ ;  /* 0x00000005020d7c10 */ /* 0x000fca000fffe0ff */
[----:B------:R-:W-:-:S04]  /*0b00*/  IMAD.SHL.U32 R13, R13, 0x4, RZ ;  /* 0x000000040d0d7824 */ /* 0x000fc800078e00ff */
[----:B------:R-:W1:Y:S08]  /*0b10*/  @!P0 LDC R17, c[0x3][R13] ;  /* 0x00c000000d118b82 */ /* 0x000e700000000800 */
[----:B------:R-:W1:Y:S08]  /*0b20*/  @!P1 LDC R19, c[0x3][R13+0x4] ;  /* 0x00c001000d139b82 */ /* 0x000e700000000800 */
[----:B0-----:R-:W0:Y:S08]  /*0b30*/  @!P2 LDC R15, c[0x3][R13+0x8] ;  /* 0x00c002000d0fab82 */ /* 0x001e300000000800 */
[----:B------:R-:W0:Y:S01]  /*0b40*/  @!P4 LDC R21, c[0x3][R13+0xc] ;  /* 0x00c003000d15cb82 */ /* 0x000e220000000800 */
[----:B-1----:R-:W-:-:S04]  /*0b50*/  @!P0 FADD R5, R5, R17 ;  /* 0x0000001105058221 */ /* 0x002fc80000000000 */
[----:B------:R-:W-:Y:S01]  /*0b60*/  @!P1 FADD R5, R5, R19 ;  /* 0x0000001305059221 */ /* 0x000fe20000000000 */
[----:B------:R-:W-:-:S03]  /*0b70*/  UIADD3 UR5, UPT, UPT, UR5, 0x4, URZ ;  /* 0x0000000405057890 */ /* 0x000fc6000fffe0ff */
[----:B0-----:R-:W-:-:S04]  /*0b80*/  @!P2 FADD R5, R5, R15 ;  /* 0x0000000f0505a221 */ /* 0x001fc80000000000 */
[----:B------:R-:W-:Y:S01]  /*0b90*/  @!P4 FADD R5, R5, R21 ;  /* 0x000000150505c221 */ /* 0x000fe20000000000 */
[----:B----4-:R-:W-:-:S04]  /*0ba0*/  @!P0 FFMA R4, R17, R14, R4 ;  /* 0x0000000e11048223 */ /* 0x010fc80000000004 */
[----:B-----5:R-:W-:-:S04]  /*0bb0*/  @!P1 FFMA R4, R19, R10, R4 ;  /* 0x0000000a13049223 */ /* 0x020fc80000000004 */
[----:B--2---:R-:W-:-:S04]  /*0bc0*/  @!P2 FFMA R4, R15, R8, R4 ;  /* 0x000000080f04a223 */ /* 0x004fc80000000004 */
[----:B---3--:R-:W-:-:S07]  /*0bd0*/  @!P4 FFMA R4, R21, R6, R4 ;  /* 0x000000061504c223 */ /* 0x008fce0000000004 */
.L_x_73:
[----:B------:R-:W-:Y:S05]  /*0be0*/  @P3 BRA `(.L_x_74) ;  /* 0x00000000005c3947 */ /* 0x000fea0003800000 */
[----:B------:R-:W-:-:S04]  /*0bf0*/  IADD3 R11, PT, PT, R0, UR5, RZ ;  /* 0x00000005000b7c10 */ /* 0x000fc8000fffe0ff */
[C---:B------:R-:W-:Y:S01]  /*0c00*/  ISETP.GE.AND P0, PT, R11.reuse, UR9, PT ;  /* 0x000000090b007c0c */ /* 0x040fe2000bf06270 */
[----:B------:R-:W-:-:S03]  /*0c10*/  VIADD R10, R11, 0x1 ;  /* 0x000000010b0a7836 */ /* 0x000fc60000000000 */
[----:B------:R-:W-:Y:S02]  /*0c20*/  ISETP.LT.OR P0, PT, R11, RZ, P0 ;  /* 0x000000ff0b00720c */ /* 0x000fe40000701670 */
[----:B------:R-:W-:-:S04]  /*0c30*/  ISETP.GE.AND P1, PT, R10, UR9, PT ;  /* 0x000000090a007c0c */ /* 0x000fc8000bf26270 */
[----:B------:R-:W-:-:S07]  /*0c40*/  ISETP.LT.OR P1, PT, R10, RZ, P1 ;  /* 0x000000ff0a00720c */ /* 0x000fce0000f21670 */
[----:B------:R-:W0:Y:S01]  /*0c50*/  @!P0 LDC.64 R6, c[0x0][0x380] ;  /* 0x0000e000ff068b82 */ /* 0x000e220000000a00 */
[----:B------:R-:W-:-:S07]  /*0c60*/  @!P0 IMAD R11, R11, R12, R3 ;  /* 0x0000000c0b0b8224 */ /* 0x000fce00078e0203 */
[----:B------:R-:W1:Y:S01]  /*0c70*/  @!P1 LDC.64 R8, c[0x0][0x380] ;  /* 0x0000e000ff089b82 */ /* 0x000e620000000a00 */
[----:B0-----:R-:W-:-:S04]  /*0c80*/  @!P0 IMAD.WIDE R6, R11, 0x4, R6 ;  /* 0x000000040b068825 */ /* 0x001fc800078e0206 */
[----:B------:R-:W-:Y:S02]  /*0c90*/  @!P1 IMAD R11, R10, R12, R3 ;  /* 0x0000000c0a0b9224 */ /* 0x000fe400078e0203 */
[----:B------:R-:W2:Y:S02]  /*0ca0*/  @!P0 LDG.E R6, desc[UR10][R6.64] ;  /* 0x0000000a06068981 */ /* 0x000ea4000c1e1900 */
[----:B-1----:R-:W-:-:S06]  /*0cb0*/  @!P1 IMAD.WIDE R8, R11, 0x4, R8 ;  /* 0x000000040b089825 */ /* 0x002fcc00078e0208 */
[----:B------:R-:W3:Y:S01]  /*0cc0*/  @!P1 LDG.E R8, desc[UR10][R8.64] ;  /* 0x0000000a08089981 */ /* 0x000ee2000c1e1900 */
[----:B------:R-:W-:-:S05]  /*0cd0*/  IADD3 R10, PT, PT, R2, UR5, RZ ;  /* 0x00000005020a7c10 */ /* 0x000fca000fffe0ff */
[----:B------:R-:W-:-:S04]  /*0ce0*/  IMAD.SHL.U32 R10, R10, 0x4, RZ ;  /* 0x000000040a0a7824 */ /* 0x000fc800078e00ff */
[----:B------:R-:W0:Y:S08]  /*0cf0*/  @!P0 LDC R11, c[0x3][R10] ;  /* 0x00c000000a0b8b82 */ /* 0x000e300000000800 */
[----:B------:R-:W1:Y:S01]  /*0d00*/  @!P1 LDC R13, c[0x3][R10+0x4] ;  /* 0x00c001000a0d9b82 */ /* 0x000e620000000800 */
[----:B------:R-:W-:Y:S01]  /*0d10*/  UIADD3 UR5, UPT, UPT, UR5, 0x2, URZ ;  /* 0x0000000205057890 */ /* 0x000fe2000fffe0ff */
[----:B0-----:R-:W-:-:S04]  /*0d20*/  @!P0 FADD R5, R5, R11 ;  /* 0x0000000b05058221 */ /* 0x001fc80000000000 */
[----:B-1----:R-:W-:Y:S01]  /*0d30*/  @!P1 FADD R5, R5, R13 ;  /* 0x0000000d05059221 */ /* 0x002fe20000000000 */
[----:B--2---:R-:W-:-:S04]  /*0d40*/  @!P0 FFMA R4, R11, R6, R4 ;  /* 0x000000060b048223 */ /* 0x004fc80000000004 */
[----:B---3--:R-:W-:-:S07]  /*0d50*/  @!P1 FFMA R4, R13, R8, R4 ;  /* 0x000000080d049223 */ /* 0x008fce0000000004 */
.L_x_74:
[----:B------:R-:W-:Y:S01]  /*0d60*/  IADD3 R9, PT, PT, R0, UR5, RZ ;  /* 0x0000000500097c10 */ /* 0x000fe2000fffe0ff */
[----:B------:R-:W-:Y:S03]  /*0d70*/  BSSY.RECONVERGENT B0, `(.L_x_70) ;  /* 0x000000d000007945 */ /* 0x000fe60003800200 */
[----:B------:R-:W-:-:S04]  /*0d80*/  ISETP.GE.AND P0, PT, R9, UR9, PT ;  /* 0x0000000909007c0c */ /* 0x000fc8000bf06270 */
[----:B------:R-:W-:-:S13]  /*0d90*/  ISETP.LT.OR P0, PT, R9, RZ, P0 ;  /* 0x000000ff0900720c */ /* 0x000fda0000701670 */
[----:B------:R-:W-:Y:S05]  /*0da0*/  @P0 BRA `(.L_x_75) ;  /* 0x0000000000240947 */ /* 0x000fea0003800000 */
[----:B------:R-:W0:Y:S01]  /*0db0*/  LDC.64 R6, c[0x0][0x380] ;  /* 0x0000e000ff067b82 */ /* 0x000e220000000a00 */
[----:B------:R-:W-:-:S04]  /*0dc0*/  IMAD R9, R9, R12, R3 ;  /* 0x0000000c09097224 */ /* 0x000fc800078e0203 */
[----:B0-----:R-:W-:-:S06]  /*0dd0*/  IMAD.WIDE R6, R9, 0x4, R6 ;  /* 0x0000000409067825 */ /* 0x001fcc00078e0206 */
[----:B------:R-:W2:Y:S01]  /*0de0*/  LDG.E R6, desc[UR10][R6.64] ;  /* 0x0000000a06067981 */ /* 0x000ea2000c1e1900 */
[----:B------:R-:W-:-:S05]  /*0df0*/  VIADD R2, R2, UR5 ;  /* 0x0000000502027c36 */ /* 0x000fca0008000000 */
[----:B------:R-:W-:-:S04]  /*0e00*/  SHF.L.U32 R2, R2, 0x2, RZ ;  /* 0x0000000202027819 */ /* 0x000fc800000006ff */
[----:B------:R-:W0:Y:S02]  /*0e10*/  LDC R9, c[0x3][R2] ;  /* 0x00c0000002097b82 */ /* 0x000e240000000800 */
[----:B0-----:R-:W-:Y:S01]  /*0e20*/  FADD R5, R5, R9 ;  /* 0x0000000905057221 */ /* 0x001fe20000000000 */
[----:B--2---:R-:W-:-:S07]  /*0e30*/  FFMA R4, R9, R6, R4 ;  /* 0x0000000609047223 */ /* 0x004fce0000000004 */
.L_x_75:
[----:B------:R-:W-:Y:S05]  /*0e40*/  BSYNC.RECONVERGENT B0 ;  /* 0x0000000000007941 */ /* 0x000fea0003800200 */
.L_x_70:
[----:B------:R-:W0:Y:S01]  /*0e50*/  MUFU.RCP R2, R5 ;  /* 0x0000000500027308 */ /* 0x000e220000001000 */
[----:B------:R-:W-:Y:S07]  /*0e60*/  BSSY.RECONVERGENT B0, `(.L_x_76) ;  /* 0x000000b000007945 */ /* 0x000fee0003800200 */
[----:B------:R-:W1:Y:S01]  /*0e70*/  FCHK P0, R4, R5 ;  /* 0x0000000504007302 */ /* 0x000e620000000000 */
[----:B0-----:R-:W-:-:S04]  /*0e80*/  FFMA R7, R2, -R5, 1 ;  /* 0x3f80000002077423 */ /* 0x001fc80000000805 */
[----:B------:R-:W-:-:S04]  /*0e90*/  FFMA R7, R2, R7, R2 ;  /* 0x0000000702077223 */ /* 0x000fc80000000002 */
[----:B------:R-:W-:-:S04]  /*0ea0*/  FFMA R9, R7, R4, RZ ;  /* 0x0000000407097223 */ /* 0x000fc800000000ff */
[----:B------:R-:W-:-:S04]  /*0eb0*/  FFMA R2, R9, -R5, R4 ;  /* 0x8000000509027223 */ /* 0x000fc80000000004 */
[----:B------:R-:W-:Y:S01]  /*0ec0*/  FFMA R7, R7, R2, R9 ;  /* 0x0000000207077223 */ /* 0x000fe20000000009 */
[----:B-1----:R-:W-:Y:S06]  /*0ed0*/  @!P0 BRA `(.L_x_77) ;  /* 0x00000000000c8947 */ /* 0x002fec0003800000 */
[----:B------:R-:W-:-:S07]  /*0ee0*/  MOV R6, 0xf00 ;  /* 0x00000f0000067802 */ /* 0x000fce0000000f00 */
[----:B------:R-:W-:Y:S05]  /*0ef0*/  CALL.REL.NOINC `($__internal_2_$__cuda_sm3x_div_rn_noftz_f32_slowpath) ;  /* 0x0000000000207944 */ /* 0x000fea0003c00000 */
[----:B------:R-:W-:-:S07]  /*0f00*/  IMAD.MOV.U32 R7, RZ, RZ, R2 ;  /* 0x000000ffff077224 */ /* 0x000fce00078e0002 */
.L_x_77:
[----:B------:R-:W-:Y:S05]  /*0f10*/  BSYNC.RECONVERGENT B0 ;  /* 0x0000000000007941 */ /* 0x000fea0003800200 */
.L_x_76:
[----:B------:R-:W0:Y:S01]  /*0f20*/  LDC.64 R4, c[0x0][0x388] ;  /* 0x0000e200ff047b82 */ /* 0x000e220000000a00 */
[----:B------:R-:W1:Y:S02]  /*0f30*/  LDCU UR4, c[0x0][0x390] ;  /* 0x00007200ff0477ac */ /* 0x000e640008000800 */
[----:B-1----:R-:W-:-:S04]  /*0f40*/  IMAD R3, R0, UR4, R3 ;  /* 0x0000000400037c24 */ /* 0x002fc8000f8e0203 */
[----:B0-----:R-:W-:-:S05]  /*0f50*/  IMAD.WIDE R2, R3, 0x4, R4 ;  /* 0x0000000403027825 */ /* 0x001fca00078e0204 */
[----:B------:R-:W-:Y:S01]  /*0f60*/  STG.E desc[UR10][R2.64], R7 ;  /* 0x0000000702007986 */ /* 0x000fe2000c10190a */
[----:B------:R-:W-:Y:S05]  /*0f70*/  EXIT ;  /* 0x000000000000794d */ /* 0x000fea0003800000 */
        .weak           $__internal_2_$__cuda_sm3x_div_rn_noftz_f32_slowpath
        .type           $__internal_2_$__cuda_sm3x_div_rn_noftz_f32_slowpath,@function
        .size           $__internal_2_$__cuda_sm3x_div_rn_noftz_f32_slowpath,(.L_x_161 - $__internal_2_$__cuda_sm3x_div_rn_noftz_f32_slowpath)
$__internal_2_$__cuda_sm3x_div_rn_noftz_f32_slowpath:
[----:B------:R-:W-:Y:S01]  /*0f80*/  SHF.R.U32.HI R7, RZ, 0x17, R5 ;  /* 0x00000017ff077819 */ /* 0x000fe20000011605 */
[----:B------:R-:W-:Y:S01]  /*0f90*/  BSSY.RECONVERGENT B1, `(.L_x_78) ;  /* 0x0000062000017945 */ /* 0x000fe20003800200 */
[----:B------:R-:W-:Y:S02]  /*0fa0*/  SHF.R.U32.HI R2, RZ, 0x17, R4 ;  /* 0x00000017ff027819 */ /* 0x000fe40000011604 */
[----:B------:R-:W-:Y:S02]  /*0fb0*/  LOP3.LUT R12, R7, 0xff, RZ, 0xc0, !PT ;  /* 0x000000ff070c7812 */ /* 0x000fe400078ec0ff */
[----:B------:R-:W-:Y:S02]  /*0fc0*/  LOP3.LUT R10, R2, 0xff, RZ, 0xc0, !PT ;  /* 0x000000ff020a7812 */ /* 0x000fe400078ec0ff */
[----:B------:R-:W-:-:S03]  /*0fd0*/  IADD3 R8, PT, PT, R12, -0x1, RZ ;  /* 0xffffffff0c087810 */ /* 0x000fc60007ffe0ff */
[----:B------:R-:W-:Y:S01]  /*0fe0*/  VIADD R2, R10, 0xffffffff ;  /* 0xffffffff0a027836 */ /* 0x000fe20000000000 */
        /* <DEDUP_REMOVED lines=22> */
[----:B------:R-:W-:Y:S01]  /*1150*/  @P0 IMAD.MOV.U32 R7, RZ, RZ, RZ ;  /* 0x000000ffff070224 */ /* 0x000fe200078e00ff */
[----:B------:R-:W-:Y:S01]  /*1160*/  @!P0 MOV R7, 0xffffffc0 ;  /* 0xffffffc000078802 */ /* 0x000fe20000000f00 */
[----:B------:R-:W-:Y:S01]  /*1170*/  @!P0 FFMA R4, R4, 1.84467440737095516160e+19, RZ ;  /* 0x5f80000004048823 */ /* 0x000fe200000000ff */
[----:B------:R-:W-:-:S03]  /*1180*/  @!P1 FFMA R5, R5, 1.84467440737095516160e+19, RZ ;  /* 0x5f80000005059823 */ /* 0x000fc600000000ff */
[----:B------:R-:W-:-:S07]  /*1190*/  @!P1 VIADD R7, R7, 0x40 ;  /* 0x0000004007079836 */ /* 0x000fce0000000000 */
.L_x_79:
[----:B------:R-:W-:Y:S01]  /*11a0*/  LEA R2, R12, 0xc0800000, 0x17 ;  /* 0xc08000000c027811 */ /* 0x000fe200078eb8ff */
[----:B------:R-:W-:Y:S03]  /*11b0*/  BSSY.RECONVERGENT B2, `(.L_x_84) ;  /* 0x0000036000027945 */ /* 0x000fe60003800200 */
[----:B------:R-:W-:Y:S01]  /*11c0*/  IADD3 R8, PT, PT, -R2, R5, RZ ;  /* 0x0000000502087210 */ /* 0x000fe20007ffe1ff */
[----:B------:R-:W-:-:S03]  /*11d0*/  VIADD R5, R10, 0xffffff81 ;  /* 0xffffff810a057836 */ /* 0x000fc60000000000 */
[----:B------:R0:W1:Y:S01]  /*11e0*/  MUFU.RCP R9, R8 ;  /* 0x0000000800097308 */ /* 0x0000620000001000 */
[----:B------:R-:W-:Y:S01]  /*11f0*/  FADD.FTZ R11, -R8, -RZ ;  /* 0x800000ff080b7221 */ /* 0x000fe20000010100 */
        /* <DEDUP_REMOVED lines=11> */
[----:B------:R-:W-:-:S05]  /*12b0*/  LOP3.LUT R4, R4, 0xff, RZ, 0xc0, !PT ;  /* 0x000000ff04047812 */ /* 0x000fca00078ec0ff */
[----:B------:R-:W-:-:S05]  /*12c0*/  IMAD.IADD R9, R4, 0x1, R7 ;  /* 0x0000000104097824 */ /* 0x000fca00078e0207 */
        /* <DEDUP_REMOVED lines=11> */
[----:B------:R-:W-:Y:S02]  /*1380*/  VIADD R8, R9, 0x20 ;  /* 0x0000002009087836 */ /* 0x000fe40000000000 */
[-CC-:B------:R-:W-:Y:S01]  /*1390*/  FFMA.RM R5, R13, R11.reuse, R10.reuse ;  /* 0x0000000b0d057223 */ /* 0x180fe2000000400a */
[----:B------:R-:W-:Y:S02]  /*13a0*/  ISETP.NE.AND P2, PT, R9, RZ, PT ;  /* 0x000000ff0900720c */ /* 0x000fe40003f45270 */
[----:B------:R-:W-:Y:S01]  /*13b0*/  LOP3.LUT R7, R4, 0x7fffff, RZ, 0xc0, !PT ;  /* 0x007fffff04077812 */ /* 0x000fe200078ec0ff */
[----:B------:R-:W-:Y:S01]  /*13c0*/  FFMA.RP R4, R13, R11, R10 ;  /* 0x0000000b0d047223 */ /* 0x000fe2000000800a */
[----:B------:R-:W-:Y:S02]  /*13d0*/  ISETP.NE.AND P1, PT, R9, RZ, PT ;  /* 0x000000ff0900720c */ /* 0x000fe40003f25270 */
        /* <DEDUP_REMOVED lines=11> */
[----:B------:R-:W-:-:S05]  /*1490*/  LOP3.LUT R5, R5, R4, RZ, 0xc0, !PT ;  /* 0x0000000405057212 */ /* 0x000fca00078ec0ff */
[----:B------:R-:W-:-:S05]  /*14a0*/  IMAD.IADD R5, R8, 0x1, R5 ;  /* 0x0000000108057824 */ /* 0x000fca00078e0205 */
[----:B------:R-:W-:Y:S01]  /*14b0*/  LOP3.LUT R2, R5, R2, RZ, 0xfc, !PT ;  /* 0x0000000205027212 */ /* 0x000fe200078efcff */
[----:B------:R-:W-:Y:S06]  /*14c0*/  BRA `(.L_x_87) ;  /* 0x0000000000107947 */ /* 0x000fec0003800000 */
.L_x_86:
[----:B------:R-:W-:-:S04]  /*14d0*/  LOP3.LUT R2, R2, 0x80000000, RZ, 0xc0, !PT ;  /* 0x8000000002027812 */ /* 0x000fc800078ec0ff */
[----:B------:R-:W-:Y:S01]  /*14e0*/  LOP3.LUT R2, R2, 0x7f800000, RZ, 0xfc, !PT ;  /* 0x7f80000002027812 */ /* 0x000fe200078efcff */
[----:B------:R-:W-:Y:S06]  /*14f0*/  BRA `(.L_x_87) ;  /* 0x0000000000047947 */ /* 0x000fec0003800000 */
.L_x_85:
[----:B------:R-:W-:-:S07]  /*1500*/  LEA R2, R7, R2, 0x17 ;  /* 0x0000000207027211 */ /* 0x000fce00078eb8ff */
.L_x_87:
[----:B------:R-:W-:Y:S05]  /*1510*/  BSYNC.RECONVERGENT B2 ;  /* 0x0000000000027941 */ /* 0x000fea0003800200 */
.L_x_84:
[----:B------:R-:W-:Y:S05]  /*1520*/  BRA `(.L_x_88) ;  /* 0x0000000000207947 */ /* 0x000fea0003800000 */
.L_x_83:
[----:B------:R-:W-:-:S04]  /*1530*/  LOP3.LUT R2, R5, 0x80000000, R4, 0x48, !PT ;  /* 0x8000000005027812 */ /* 0x000fc800078e4804 */
[----:B------:R-:W-:Y:S01]  /*1540*/  LOP3.LUT R2, R2, 0x7f800000, RZ, 0xfc, !PT ;  /* 0x7f80000002027812 */ /* 0x000fe200078efcff */
[----:B------:R-:W-:Y:S06]  /*1550*/  BRA `(.L_x_88) ;  /* 0x0000000000147947 */ /* 0x000fec0003800000 */
.L_x_82:
[----:B------:R-:W-:Y:S01]  /*1560*/  LOP3.LUT R2, R5, 0x80000000, R4, 0x48, !PT ;  /* 0x8000000005027812 */ /* 0x000fe200078e4804 */
[----:B------:R-:W-:Y:S06]  /*1570*/  BRA `(.L_x_88) ;  /* 0x00000000000c7947 */ /* 0x000fec0003800000 */
.L_x_81:
[----:B------:R-:W0:Y:S01]  /*1580*/  MUFU.RSQ R2, -QNAN ;  /* 0xffc0000000027908 */ /* 0x000e220000001400 */
[----:B------:R-:W-:Y:S05]  /*1590*/  BRA `(.L_x_88) ;  /* 0x0000000000047947 */ /* 0x000fea0003800000 */
.L_x_80:
[----:B------:R-:W-:-:S07]  /*15a0*/  FADD.FTZ R2, R4, R5 ;  /* 0x0000000504027221 */ /* 0x000fce0000010000 */
.L_x_88:
[----:B------:R-:W-:Y:S05]  /*15b0*/  BSYNC.RECONVERGENT B1 ;  /* 0x0000000000017941 */ /* 0x000fea0003800200 */
.L_x_78:
[----:B------:R-:W-:-:S04]  /*15c0*/  HFMA2 R7, -RZ, RZ, 0, 0 ;  /* 0x00000000ff077431 */ /* 0x000fc800000001ff */
[----:B0-----:R-:W-:Y:S05]  /*15d0*/  RET.REL.NODEC R6 `(_Z13blur_v_kernelPKfPfiii) ;  /* 0xffffffe806887950 */ /* 0x001fea0003c3ffff */
.L_x_89:
        /* <DEDUP_REMOVED lines=10> */
.L_x_161:


//--------------------- .text._Z13blur_h_kernelPKfPfiii --------------------------
	.section	.text._Z13blur_h_kernelPKfPfiii,"ax",@progbits
	.align	128
        .global         _Z13blur_h_kernelPKfPfiii
        .type           _Z13blur_h_kernelPKfPfiii,@function
        .size           _Z13blur_h_kernelPKfPfiii,(.L_x_162 - _Z13blur_h_kernelPKfPfiii)
        .other          _Z13blur_h_kernelPKfPfiii,@"STO_CUDA_ENTRY STV_DEFAULT"
_Z13blur_h_kernelPKfPfiii:
.text._Z13blur_h_kernelPKfPfiii:
        /* <DEDUP_REMOVED lines=13> */
[----:B------:R-:W0:Y:S01]  /*00d0*/  LDC R22, c[0x0][0x398] ;  /* 0x0000e600ff167b82 */ /* 0x000e220000000800 */
[----:B------:R-:W1:Y:S01]  /*00e0*/  LDCU.64 UR6, c[0x0][0x358] ;  /* 0x00006b00ff0677ac */ /* 0x000e620008000a00 */
[----:B------:R-:W-:Y:S02]  /*00f0*/  CS2R R6, SRZ ;  /* 0x0000000000067805 */ /* 0x000fe4000001ff00 */
[----:B0-----:R-:W-:-:S13]  /*0100*/  ISETP.GE.AND P0, PT, R22, RZ, PT ;  /* 0x000000ff1600720c */ /* 0x001fda0003f06270 */
[----:B-1----:R-:W-:Y:S05]  /*0110*/  @!P0 BRA `(.L_x_90) ;  /* 0x0000000c00408947 */ /* 0x002fea0003800000 */
[C---:B------:R-:W-:Y:S01]  /*0120*/  ISETP.GE.U32.AND P0, PT, R22.reuse, 0x4, PT ;  /* 0x000000041600780c */ /* 0x040fe20003f06070 */
[----:B------:R-:W-:Y:S01]  /*0130*/  IMAD.SHL.U32 R0, R22, 0x2, RZ ;  /* 0x0000000216007824 */ /* 0x000fe200078e00ff */
[----:B------:R-:W-:Y:S01]  /*0140*/  CS2R R6, SRZ ;  /* 0x0000000000067805 */ /* 0x000fe2000001ff00 */
[----:B------:R-:W-:-:S03]  /*0150*/  IMAD.MOV R2, RZ, RZ, -R22 ;  /* 0x000000ffff027224 */ /* 0x000fc600078e0a16 */
[----:B------:R-:W-:-:S07]  /*0160*/  IADD3 R8, PT, PT, R0, 0x1, RZ ;  /* 0x0000000100087810 */ /* 0x000fce0007ffe0ff */
[----:B------:R-:W-:Y:S05]  /*0170*/  @!P0 BRA `(.L_x_91) ;  /* 0x0000000400a48947 */ /* 0x000fea0003800000 */
[----:B------:R-:W0:Y:S01]  /*0180*/  LDCU UR5, c[0x0][0x398] ;  /* 0x00007300ff0577ac */ /* 0x000e220008000800 */
[----:B------:R-:W-:Y:S01]  /*0190*/  IMAD R9, R4, UR4, R5 ;  /* 0x0000000404097c24 */ /* 0x000fe2000f8e0205 */
[----:B------:R-:W-:Y:S01]  /*01a0*/  LOP3.LUT R17, R8, 0xfffffff8, RZ, 0xc0, !PT ;  /* 0xfffffff808117812 */ /* 0x000fe200078ec0ff */
[----:B------:R-:W-:Y:S01]  /*01b0*/  HFMA2 R6, -RZ, RZ, 0, 0 ;  /* 0x00000000ff067431 */ /* 0x000fe200000001ff */
[C---:B------:R-:W-:Y:S01]  /*01c0*/  IADD3 R15, PT, PT, -R22.reuse, 0x3, RZ ;  /* 0x00000003160f7810 */ /* 0x040fe20007ffe1ff */
[C---:B------:R-:W-:Y:S01]  /*01d0*/  IMAD R24, R22.reuse, 0xf, RZ ;  /* 0x0000000f16187824 */ /* 0x040fe200078e02ff */
[C---:B------:R-:W-:Y:S01]  /*01e0*/  LEA R11, R22.reuse, 0x8, 0x4 ;  /* 0x00000008160b7811 */ /* 0x040fe200078e20ff */
[C---:B------:R-:W-:Y:S01]  /*01f0*/  IMAD R10, R22.reuse, 0xd, RZ ;  /* 0x0000000d160a7824 */ /* 0x040fe200078e02ff */
[----:B------:R-:W1:Y:S01]  /*0200*/  LDCU UR4, c[0x0][0x390] ;  /* 0x00007200ff0477ac */ /* 0x000e620008000800 */
[C---:B------:R-:W-:Y:S02]  /*0210*/  IMAD R12, R22.reuse, 0xb, RZ ;  /* 0x0000000b160c7824 */ /* 0x040fe400078e02ff */
[----:B------:R-:W-:-:S02]  /*0220*/  IMAD R14, R22, 0x9, RZ ;  /* 0x00000009160e7824 */ /* 0x000fc400078e02ff */
[C---:B------:R-:W-:Y:S02]  /*0230*/  IMAD R16, R22.reuse, 0x7, RZ ;  /* 0x0000000716107824 */ /* 0x040fe400078e02ff */
[C---:B------:R-:W-:Y:S02]  /*0240*/  IMAD R18, R22.reuse, 0x5, RZ ;  /* 0x0000000516127824 */ /* 0x040fe400078e02ff */
[----:B------:R-:W-:Y:S02]  /*0250*/  IMAD R20, R22, 0x3, RZ ;  /* 0x0000000316147824 */ /* 0x000fe400078e02ff */
[--C-:B------:R-:W-:Y:S02]  /*0260*/  IMAD.IADD R9, R9, 0x1, -R22.reuse ;  /* 0x0000000109097824 */ /* 0x100fe400078e0a16 */
[----:B------:R-:W-:Y:S02]  /*0270*/  IMAD.IADD R13, R5, 0x1, -R22 ;  /* 0x00000001050d7824 */ /* 0x000fe400078e0a16 */
[----:B------:R-:W-:-:S02]  /*0280*/  IMAD.MOV R17, RZ, RZ, -R17 ;  /* 0x000000ffff117224 */ /* 0x000fc400078e0a11 */
[----:B0-----:R-:W-:-:S07]  /*0290*/  IMAD.U32 R22, RZ, RZ, UR5 ;  /* 0x00000005ff167e24 */ /* 0x001fce000f8e00ff */
.L_x_92:
[----:B------:R-:W0:Y:S01]  /*02a0*/  LDC.64 R2, c[0x0][0x380] ;  /* 0x0000e000ff027b82 */ /* 0x000e220000000a00 */
[----:B-1----:R-:W-:-:S04]  /*02b0*/  ISETP.GE.AND P2, PT, R13, UR4, PT ;  /* 0x000000040d007c0c */ /* 0x002fc8000bf46270 */
[C---:B------:R-:W-:Y:S02]  /*02c0*/  ISETP.LT.OR P2, PT, R13.reuse, RZ, P2 ;  /* 0x000000ff0d00720c */ /* 0x040fe40001741670 */
[----:B------:R-:W-:Y:S01]  /*02d0*/  IADD3 R19, PT, PT, R13, 0x1, RZ ;  /* 0x000000010d137810 */ /* 0x000fe20007ffe0ff */
[----:B0-----:R-:W-:-:S10]  /*02e0*/  IMAD.WIDE R2, R9, 0x4, R2 ;  /* 0x0000000409027825 */ /* 0x001fd400078e0202 */
[----:B------:R-:W2:Y:S01]  /*02f0*/  @!P2 LDG.E R21, desc[UR6][R2.64] ;  /* 0x000000060215a981 */ /* 0x000ea2000c1e1900 */
[----:B------:R-:W-:-:S04]  /*0300*/  ISETP.GE.AND P3, PT, R19, UR4, PT ;  /* 0x0000000413007c0c */ /* 0x000fc8000bf66270 */
[----:B------:R-:W-:Y:S01]  /*0310*/  ISETP.LT.OR P3, PT, R19, RZ, P3 ;  /* 0x000000ff1300720c */ /* 0x000fe20001f61670 */
[----:B------:R-:W-:-:S05]  /*0320*/  VIADD R19, R13, 0x2 ;  /* 0x000000020d137836 */ /* 0x000fca0000000000 */
[----:B------:R-:W-:-:S04]  /*0330*/  ISETP.GE.AND P0, PT, R19, UR4, PT ;  /* 0x0000000413007c0c */ /* 0x000fc8000bf06270 */
[----:B------:R-:W-:-:S03]  /*0340*/  ISETP.LT.OR P0, PT, R19, RZ, P0 ;  /* 0x000000ff1300720c */ /* 0x000fc60000701670 */
[----:B------:R-:W3:Y:S10]  /*0350*/  @!P3 LDG.E R28, desc[UR6][R2.64+0x4] ;  /* 0x00000406021cb981 */ /* 0x000ef4000c1e1900 */
[----:B------:R-:W4:Y:S01]  /*0360*/  @!P0 LDG.E R19, desc[UR6][R2.64+0x8] ;  /* 0x0000080602138981 */ /* 0x000f22000c1e1900 */
[----:B------:R-:W-:-:S05]  /*0370*/  VIADD R23, R13, 0x3 ;  /* 0x000000030d177836 */ /* 0x000fca0000000000 */
[----:B------:R-:W-:-:S04]  /*0380*/  ISETP.GE.AND P1, PT, R23, UR4, PT ;  /* 0x0000000417007c0c */ /* 0x000fc8000bf26270 */
[----:B------:R-:W-:-:S13]  /*0390*/  ISETP.LT.OR P1, PT, R23, RZ, P1 ;  /* 0x000000ff1700720c */ /* 0x000fda0000f21670 */
[----:B------:R-:W5:Y:S01]  /*03a0*/  @!P1 LDG.E R26, desc[UR6][R2.64+0xc] ;  /* 0x00000c06021a9981 */ /* 0x000f62000c1e1900 */
[----:B------:R-:W-:Y:S01]  /*03b0*/  @!P2 SHF.L.U32 R25, R22, 0x2, RZ ;  /* 0x000000021619a819 */ /* 0x000fe200000006ff */
[----:B------:R-:W-:-:S05]  /*03c0*/  VIADD R27, R13, 0x4 ;  /* 0x000000040d1b7836 */ /* 0x000fca0000000000 */
[----:B------:R-:W0:Y:S02]  /*03d0*/  @!P2 LDC R25, c[0x3][R25] ;  /* 0x00c000001919ab82 */ /* 0x000e240000000800 */
[----:B0-----:R-:W-:Y:S01]  /*03e0*/  @!P2 FADD R6, R6, R25 ;  /* 0x000000190606a221 */ /* 0x001fe20000000000 */
[----:B--2---:R-:W-:Y:S01]  /*03f0*/  @!P2 FFMA R7, R25, R21, R7 ;  /* 0x000000151907a223 */ /* 0x004fe20000000007 */
[----:B------:R-:W-:Y:S01]  /*0400*/  @!P3 VIADD R21, R20, 0x1 ;  /* 0x000000011415b836 */ /* 0x000fe20000000000 */
[----:B------:R-:W-:-:S03]  /*0410*/  ISETP.GE.AND P2, PT, R27, UR4, PT ;  /* 0x000000041b007c0c */ /* 0x000fc6000bf46270 */
[----:B------:R-:W-:Y:S01]  /*0420*/  @!P3 IMAD.SHL.U32 R23, R21, 0x4, RZ ;  /* 0x000000041517b824 */ /* 0x000fe200078e00ff */
[----:B------:R-:W-:Y:S02]  /*0430*/  @!P0 IADD3 R21, PT, PT, R18, 0x2, RZ ;  /* 0x0000000212158810 */ /* 0x000fe40007ffe0ff */
[----:B------:R-:W-:-:S03]  /*0440*/  ISETP.LT.OR P2, PT, R27, RZ, P2 ;  /* 0x000000ff1b00720c */ /* 0x000fc60001741670 */
[----:B------:R-:W-:Y:S01]  /*0450*/  @!P0 IMAD.SHL.U32 R21, R21, 0x4, RZ ;  /* 0x0000000415158824 */ /* 0x000fe200078e00ff */
[----:B------:R-:W3:Y:S08]  /*0460*/  @!P3 LDC R23, c[0x3][R23] ;  /* 0x00c000001717bb82 */ /* 0x000ef00000000800 */
[----:B------:R-:W4:Y:S01]  /*0470*/  @!P0 LDC R21, c[0x3][R21] ;  /* 0x00c0000015158b82 */ /* 0x000f220000000800 */
[----:B------:R-:W-:Y:S01]  /*0480*/  IADD3 R25, PT, PT, R13, 0x5, RZ ;  /* 0x000000050d197810 */ /* 0x000fe20007ffe0ff */
[----:B---3--:R-:W-:Y:S01]  /*0490*/  @!P3 FFMA R7, R23, R28, R7 ;  /* 0x0000001c1707b223 */ /* 0x008fe20000000007 */
[----:B------:R-:W-:Y:S01]  /*04a0*/  @!P3 FADD R6, R6, R23 ;  /* 0x000000170606b221 */ /* 0x000fe20000000000 */
[----:B------:R-:W2:Y:S02]  /*04b0*/  @!P2 LDG.E R28, desc[UR6][R2.64+0x10] ;  /* 0x00001006021ca981 */ /* 0x000ea4000c1e1900 */
[----:B----4-:R-:W-:Y:S01]  /*04c0*/  @!P0 FFMA R7, R21, R19, R7 ;  /* 0x0000001315078223 */ /* 0x010fe20000000007 */
[----:B------:R-:W-:-:S04]  /*04d0*/  @!P1 VIADD R19, R16, 0x3 ;  /* 0x0000000310139836 */ /* 0x000fc80000000000 */
[----:B------:R-:W-:Y:S01]  /*04e0*/  @!P1 IMAD.SHL.U32 R23, R19, 0x4, RZ ;  /* 0x0000000413179824 */ /* 0x000fe200078e00ff */
[----:B------:R-:W-:-:S05]  /*04f0*/  IADD3 R19, PT, PT, R13, 0x6, RZ ;  /* 0x000000060d137810 */ /* 0x000fca0007ffe0ff */
[----:B------:R-:W5:Y:S01]  /*0500*/  @!P1 LDC R23, c[0x3][R23] ;  /* 0x00c0000017179b82 */ /* 0x000f620000000800 */
[----:B------:R-:W-:Y:S02]  /*0510*/  ISETP.GE.AND P4, PT, R19, UR4, PT ;  /* 0x0000000413007c0c */ /* 0x000fe4000bf86270 */
[----:B------:R-:W-:Y:S02]  /*0520*/  ISETP.GE.AND P3, PT, R25, UR4, PT ;  /* 0x0000000419007c0c */ /* 0x000fe4000bf66270 */
[----:B------:R-:W-:Y:S01]  /*0530*/  ISETP.LT.OR P4, PT, R19, RZ, P4 ;  /* 0x000000ff1300720c */ /* 0x000fe20002781670 */
[----:B------:R-:W-:Y:S01]  /*0540*/  VIADD R19, R13, 0x7 ;  /* 0x000000070d137836 */ /* 0x000fe20000000000 */
[----:B------:R-:W-:-:S04]  /*0550*/  ISETP.LT.OR P3, PT, R25, RZ, P3 ;  /* 0x000000ff1900720c */ /* 0x000fc80001f61670 */
[----:B------:R-:W-:-:S04]  /*0560*/  ISETP.GE.AND P5, PT, R19, UR4, PT ;  /* 0x0000000413007c0c */ /* 0x000fc8000bfa6270 */
[----:B------:R-:W-:-:S05]  /*0570*/  ISETP.LT.OR P5, PT, R19, RZ, P5 ;  /* 0x000000ff1300720c */ /* 0x000fca0002fa1670 */
[----:B------:R-:W3:Y:S01]  /*0580*/  @!P3 LDG.E R19, desc[UR6][R2.64+0x14] ;  /* 0x000014060213b981 */ /* 0x000ee2000c1e1900 */
[----:B-----5:R-:W-:-:S03]  /*0590*/  @!P1 FFMA R7, R23, R26, R7 ;  /* 0x0000001a17079223 */ /* 0x020fc60000000007 */
[----:B------:R-:W4:Y:S01]  /*05a0*/  @!P4 LDG.E R26, desc[UR6][R2.64+0x18] ;  /* 0x00001806021ac981 */ /* 0x000f22000c1e1900 */
[----:B------:R-:W-:-:S03]  /*05b0*/  @!P0 FADD R6, R6, R21 ;  /* 0x0000001506068221 */ /* 0x000fc60000000000 */
[----:B------:R0:W5:Y:S01]  /*05c0*/  @!P5 LDG.E R21, desc[UR6][R2.64+0x1c] ;  /* 0x00001c060215d981 */ /* 0x000162000c1e1900 */
[----:B------:R-:W-:Y:S01]  /*05d0*/  @!P1 FADD R6, R6, R23 ;  /* 0x0000001706069221 */ /* 0x000fe20000000000 */
[----:B------:R-:W-:-:S05]  /*05e0*/  @!P2 VIADD R23, R14, 0x4 ;  /* 0x000000040e17a836 */ /* 0x000fca0000000000 */
[----:B------:R-:W-:-:S06]  /*05f0*/  @!P2 SHF.L.U32 R23, R23, 0x2, RZ ;  /* 0x000000021717a819 */ /* 0x000fcc00000006ff */
[----:B------:R-:W1:Y:S01]  /*0600*/  @!P2 LDC R23, c[0x3][R23] ;  /* 0x00c000001717ab82 */ /* 0x000e620000000800 */
[----:B------:R-:W-:Y:S02]  /*0610*/  @!P3 VIADD R25, R12, 0x5 ;  /* 0x000000050c19b836 */ /* 0x000fe40000000000 */
[----:B------:R-:W-:Y:S02]  /*0620*/  @!P4 VIADD R27, R10, 0x6 ;  /* 0x000000060a1bc836 */ /* 0x000fe40000000000 */
[----:B0-----:R-:W-:Y:S01]  /*0630*/  @!P5 VIADD R3, R24, 0x7 ;  /* 0x000000071803d836 */ /* 0x001fe20000000000 */
[----:B------:R-:W-:Y:S01]  /*0640*/  @!P3 SHF.L.U32 R25, R25, 0x2, RZ ;  /* 0x000000021919b819 */ /* 0x000fe200000006ff */
[----:B------:R-:W-:-:S03]  /*0650*/  @!P4 IMAD.SHL.U32 R27, R27, 0x4, RZ ;  /* 0x000000041b1bc824 */ /* 0x000fc600078e00ff */
[----:B------:R-:W0:Y:S01]  /*0660*/  @!P3 LDC R2, c[0x3][R25] ;  /* 0x00c000001902bb82 */ /* 0x000e220000000800 */
[----:B------:R-:W-:Y:S01]  /*0670*/  @!P5 SHF.L.U32 R3, R3, 0x2, RZ ;  /* 0x000000020303d819 */ /* 0x000fe200000006ff */
[----:B------:R-:W-:-:S06]  /*0680*/  VIADD R17, R17, 0x8 ;  /* 0x0000000811117836 */ /* 0x000fcc0000000000 */
[----:B------:R-:W3:Y:S01]  /*0690*/  @!P5 LDC R3, c[0x3][R3] ;  /* 0x00c000000303db82 */ /* 0x000ee20000000800 */
[----:B------:R-:W-:Y:S01]  /*06a0*/  ISETP.NE.AND P0, PT, R17, RZ, PT ;  /* 0x000000ff1100720c */ /* 0x000fe20003f05270 */
[----:B-1----:R-:W-:Y:S01]  /*06b0*/  @!P2 FADD R6, R6, R23 ;  /* 0x000000170606a221 */ /* 0x002fe20000000000 */
[----:B------:R-:W-:Y:S01]  /*06c0*/  VIADD R15, R15, 0x8 ;  /* 0x000000080f0f7836 */ /* 0x000fe20000000000 */
[----:B------:R-:W-:Y:S02]  /*06d0*/  IADD3 R9, PT, PT, R9, 0x8, RZ ;  /* 0x0000000809097810 */ /* 0x000fe40007ffe0ff */
[----:B0-----:R-:W-:Y:S01]  /*06e0*/  @!P3 FADD R6, R6, R2 ;  /* 0x000000020606b221 */ /* 0x001fe20000000000 */
[----:B------:R-:W-:Y:S01]  /*06f0*/  VIADD R13, R13, 0x8 ;  /* 0x000000080d0d7836 */ /* 0x000fe20000000000 */
[C---:B------:R-:W-:Y:S01]  /*0700*/  IADD3 R10, PT, PT, R11.reuse, R10, RZ ;  /* 0x0000000a0b0a7210 */ /* 0x040fe20007ffe0ff */
[C---:B------:R-:W-:Y:S01]  /*0710*/  IMAD.IADD R24, R11.reuse, 0x1, R24 ;  /* 0x000000010b187824 */ /* 0x040fe200078e0218 */
[C---:B------:R-:W-:Y:S01]  /*0720*/  IADD3 R16, PT, PT, R11.reuse, R16, RZ ;  /* 0x000000100b107210 */ /* 0x040fe20007ffe0ff */
[C---:B------:R-:W-:Y:S01]  /*0730*/  IMAD.IADD R12, R11.reuse, 0x1, R12 ;  /* 0x000000010b0c7824 */ /* 0x040fe200078e020c */
[C---:B------:R-:W-:Y:S01]  /*0740*/  IADD3 R22, PT, PT, R11.reuse, R22, RZ ;  /* 0x000000160b167210 */ /* 0x040fe20007ffe0ff */
[----:B------:R-:W-:-:S02]  /*0750*/  IMAD.IADD R14, R11, 0x1, R14 ;  /* 0x000000010b0e7824 */ /* 0x000fc400078e020e */
[C---:B------:R-:W-:Y:S02]  /*0760*/  IMAD.IADD R18, R11.reuse, 0x1, R18 ;  /* 0x000000010b127824 */ /* 0x040fe400078e0212 */
[----:B------:R-:W-:Y:S02]  /*0770*/  IMAD.IADD R20, R11, 0x1, R20 ;  /* 0x000000010b147824 */ /* 0x000fe400078e0214 */
[----:B--2---:R-:W-:Y:S02]  /*0780*/  @!P2 FFMA R7, R23, R28, R7 ;  /* 0x0000001c1707a223 */ /* 0x004fe40000000007 */
[----:B------:R-:W0:Y:S02]  /*0790*/  @!P4 LDC R28, c[0x3][R27] ;  /* 0x00c000001b1ccb82 */ /* 0x000e240000000800 */
[----:B0-----:R-:W-:Y:S01]  /*07a0*/  @!P4 FADD R6, R6, R28 ;  /* 0x0000001c0606c221 */ /* 0x001fe20000000000 */
[----:B---3--:R-:W-:-:S03]  /*07b0*/  @!P3 FFMA R7, R2, R19, R7 ;  /* 0x000000130207b223 */ /* 0x008fc60000000007 */
[----:B------:R-:W-:Y:S01]  /*07c0*/  @!P5 FADD R6, R6, R3 ;  /* 0x000000030606d221 */ /* 0x000fe20000000000 */
[----:B----4-:R-:W-:-:S04]  /*07d0*/  @!P4 FFMA R7, R28, R26, R7 ;  /* 0x0000001a1c07c223 */ /* 0x010fc80000000007 */
[----:B-----5:R-:W-:Y:S01]  /*07e0*/  @!P5 FFMA R7, R3, R21, R7 ;  /* 0x000000150307d223 */ /* 0x020fe20000000007 */
[----:B------:R-:W-:Y:S06]  /*07f0*/  @P0 BRA `(.L_x_92) ;  /* 0xfffffff800a80947 */ /* 0x000fec000383ffff */
[----:B------:R-:W-:-:S07]  /*0800*/  VIADD R2, R15, 0xfffffffd ;  /* 0xfffffffd0f027836 */ /* 0x000fce0000000000 */
.L_x_91:
[----:B------:R-:W0:Y:S01]  /*0810*/  LDCU UR8, c[0x0][0x398] ;  /* 0x00007300ff0877ac */ /* 0x000e220008000800 */
[----:B------:R-:W-:-:S04]  /*0820*/  LOP3.LUT R0, R0, 0x6, RZ, 0xc0, !PT ;  /* 0x0000000600007812 */ /* 0x000fc800078ec0ff */
[----:B------:R-:W-:Y:S01]  /*0830*/  ISETP.GE.U32.AND P0, PT, R0, 0x3, PT ;  /* 0x000000030000780c */ /* 0x000fe20003f06070 */
[----:B0-----:R-:W-:-:S04]  /*0840*/  ULOP3.LUT UR5, UR8, 0x1, URZ, 0xc0, !UPT ;  /* 0x0000000108057892 */ /* 0x001fc8000f8ec0ff */
[----:B------:R-:W-:-:S08]  /*0850*/  UISETP.NE.U32.AND UP0, UPT, UR5, 0x1, UPT ;  /* 0x000000010500788c */ /* 0x000fd0000bf05070 */
[----:B------:R-:W-:Y:S05]  /*0860*/  @!P0 BRA `(.L_x_93) ;  /* 0x0000000000c48947 */ /* 0x000fea0003800000 */
[----:B------:R-:W0:Y:S01]  /*0870*/  LDC.64 R16, c[0x0][0x380] ;  /* 0x0000e000ff107b82 */ /* 0x000e220000000a00 */
[----:B------:R-:W-:-:S04]  /*0880*/  IMAD.IADD R9, R5, 0x1, R2 ;  /* 0x0000000105097824 */ /* 0x000fc800078e0202 */
[C---:B------:R-:W-:Y:S01]  /*0890*/  VIADD R10, R9.reuse, 0x2 ;  /* 0x00000002090a7836 */ /* 0x040fe20000000000 */
[C---:B------:R-:W-:Y:S01]  /*08a0*/  IADD3 R0, PT, PT, R9.reuse, 0x1, RZ ;  /* 0x0000000109007810 */ /* 0x040fe20007ffe0ff */
[----:B------:R-:W-:Y:S01]  /*08b0*/  IMAD R3, R4, UR4, R9 ;  /* 0x0000000404037c24 */ /* 0x000fe2000f8e0209 */
[C---:B------:R-:W-:Y:S02]  /*08c0*/  ISETP.GE.AND P0, PT, R9.reuse, UR4, PT ;  /* 0x0000000409007c0c */ /* 0x040fe4000bf06270 */
[C---:B------:R-:W-:Y:S02]  /*08d0*/  ISETP.GE.AND P1, PT, R0.reuse, UR4, PT ;  /* 0x0000000400007c0c */ /* 0x040fe4000bf26270 */
[----:B------:R-:W-:Y:S02]  /*08e0*/  ISETP.LT.OR P0, PT, R9, RZ, P0 ;  /* 0x000000ff0900720c */ /* 0x000fe40000701670 */
[----:B------:R-:W-:Y:S02]  /*08f0*/  ISETP.LT.OR P1, PT, R0, RZ, P1 ;  /* 0x000000ff0000720c */ /* 0x000fe40000f21670 */
[----:B------:R-:W-:-:S02]  /*0900*/  ISETP.GE.AND P2, PT, R10, UR4, PT ;  /* 0x000000040a007c0c */ /* 0x000fc4000bf46270 */
[----:B------:R-:W-:Y:S02]  /*0910*/  IADD3 R0, PT, PT, R9, 0x3, RZ ;  /* 0x0000000309007810 */ /* 0x000fe40007ffe0ff */
[----:B------:R-:W-:Y:S02]  /*0920*/  ISETP.LT.OR P2, PT, R10, RZ, P2 ;  /* 0x000000ff0a00720c */ /* 0x000fe40001741670 */
[C---:B------:R-:W-:Y:S01]  /*0930*/  ISETP.GE.AND P3, PT, R0.reuse, UR4, PT ;  /* 0x0000000400007c0c */ /* 0x040fe2000bf66270 */
[----:B0-----:R-:W-:Y:S02]  /*0940*/  IMAD.WIDE R16, R3, 0x4, R16 ;  /* 0x0000000403107825 */ /* 0x001fe400078e0210 */
[----:B------:R-:W0:Y:S01]  /*0950*/  @!P0 LDC R9, c[0x0][0x398] ;  /* 0x0000e600ff098b82 */ /* 0x000e220000000800 */
[----:B------:R-:W-:Y:S02]  /*0960*/  ISETP.LT.OR P3, PT, R0, RZ, P3 ;  /* 0x000000ff0000720c */ /* 0x000fe40001f61670 */
[----:B------:R-:W2:Y:S04]  /*0970*/  @!P0 LDG.E R0, desc[UR6][R16.64] ;  /* 0x0000000610008981 */ /* 0x000ea8000c1e1900 */
[----:B------:R-:W3:Y:S01]  /*0980*/  @!P1 LDG.E R12, desc[UR6][R16.64+0x4] ;  /* 0x00000406100c9981 */ /* 0x000ee2000c1e1900 */
[----:B------:R-:W1:Y:S03]  /*0990*/  @!P1 LDC R13, c[0x0][0x398] ;  /* 0x0000e600ff0d9b82 */ /* 0x000e660000000800 */
[----:B------:R-:W4:Y:S04]  /*09a0*/  @!P2 LDG.E R10, desc[UR6][R16.64+0x8] ;  /* 0x00000806100aa981 */ /* 0x000f28000c1e1900 */
[----:B------:R5:W4:Y:S01]  /*09b0*/  @!P3 LDG.E R14, desc[UR6][R16.64+0xc] ;  /* 0x00000c06100eb981 */ /* 0x000b22000c1e1900 */
[----:B------:R-:W5:Y:S01]  /*09c0*/  @!P2 LDC R15, c[0x0][0x398] ;  /* 0x0000e600ff0fab82 */ /* 0x000f620000000800 */
[----:B0-----:R-:W-:-:S07]  /*09d0*/  @!P0 IMAD.IADD R3, R2, 0x1, R9 ;  /* 0x0000000102038824 */ /* 0x001fce00078e0209 */
[----:B------:R-:W0:Y:S01]  /*09e0*/  @!P3 LDC R19, c[0x0][0x398] ;  /* 0x0000e600ff13bb82 */ /* 0x000e220000000800 */
[----:B------:R-:W-:-:S04]  /*09f0*/  @!P0 IMAD R3, R8, R3, R9 ;  /* 0x0000000308038224 */ /* 0x000fc800078e0209 */
[----:B------:R-:W-:Y:S01]  /*0a00*/  @!P0 IMAD.SHL.U32 R3, R3, 0x4, RZ ;  /* 0x0000000403038824 */ /* 0x000fe200078e00ff */
[----:B-1----:R-:W-:-:S03]  /*0a10*/  @!P1 IADD3 R11, PT, PT, R2, R13, RZ ;  /* 0x0000000d020b9210 */ /* 0x002fc60007ffe0ff */
[----:B-----5:R-:W1:Y:S02]  /*0a20*/  @!P0 LDC R16, c[0x3][R3] ;  /* 0x00c0000003108b82 */ /* 0x020e640000000800 */
[----:B------:R-:W-:Y:S01]  /*0a30*/  @!P1 IMAD R9, R8, R11, R8 ;  /* 0x0000000b08099224 */ /* 0x000fe200078e0208 */
[----:B------:R-:W-:-:S04]  /*0a40*/  @!P2 IADD3.X R11, PT, PT, R2, R15, RZ, PT, PT ;  /* 0x0000000f020ba210 */ /* 0x000fc80003fee4ff */
[----:B------:R-:W-:Y:S01]  /*0a50*/  @!P1 IADD3 R9, PT, PT, R9, R13, RZ ;  /* 0x0000000d09099210 */ /* 0x000fe20007ffe0ff */
[----:B------:R-:W-:-:S04]  /*0a60*/  @!P2 IMAD R11, R8, R11, R15 ;  /* 0x0000000b080ba224 */ /* 0x000fc800078e020f */
[----:B------:R-:W-:Y:S01]  /*0a70*/  @!P1 IMAD.SHL.U32 R9, R9, 0x4, RZ ;  /* 0x0000000409099824 */ /* 0x000fe200078e00ff */
[C-C-:B0-----:R-:W-:Y:S02]  /*0a80*/  @!P3 IADD3 R13, PT, PT, R2.reuse, 0x3, R19.reuse ;  /* 0x00000003020db810 */ /* 0x141fe40007ffe013 */
[----:B------:R-:W-:Y:S01]  /*0a90*/  @!P2 SHF.L.U32 R11, R11, 0x2, RZ ;  /* 0x000000020b0ba819 */ /* 0x000fe200000006ff */
[----:B------:R-:W0:Y:S01]  /*0aa0*/  @!P1 LDC R18, c[0x3][R9] ;  /* 0x00c0000009129b82 */ /* 0x000e220000000800 */
[----:B------:R-:W-:Y:S01]  /*0ab0*/  IADD3 R2, PT, PT, R2, 0x4, RZ ;  /* 0x0000000402027810 */ /* 0x000fe20007ffe0ff */
[----:B------:R-:W-:-:S04]  /*0ac0*/  @!P3 IMAD R13, R8, R13, R19 ;  /* 0x0000000d080db224 */ /* 0x000fc800078e0213 */
[----:B------:R-:W-:Y:S02]  /*0ad0*/  @!P3 IMAD.SHL.U32 R13, R13, 0x4, RZ ;  /* 0x000000040d0db824 */ /* 0x000fe400078e00ff */
[----:B------:R-:W5:Y:S01]  /*0ae0*/  @!P2 LDC R20, c[0x3][R11] ;  /* 0x00c000000b14ab82 */ /* 0x000f620000000800 */
[----:B-1----:R-:W-:-:S07]  /*0af0*/  @!P0 FADD R6, R6, R16 ;  /* 0x0000001006068221 */ /* 0x002fce0000000000 */
[----:B------:R-:W1:Y:S01]  /*0b00*/  @!P3 LDC R22, c[0x3][R13] ;  /* 0x00c000000d16bb82 */ /* 0x000e620000000800 */
[----:B0-----:R-:W-:-:S04]  /*0b10*/  @!P1 FADD R6, R6, R18 ;  /* 0x0000001206069221 */ /* 0x001fc80000000000 */
[----:B-----5:R-:W-:-:S04]  /*0b20*/  @!P2 FADD R6, R6, R20 ;  /* 0x000000140606a221 */ /* 0x020fc80000000000 */
[----:B-1----:R-:W-:Y:S01]  /*0b30*/  @!P3 FADD R6, R6, R22 ;  /* 0x000000160606b221 */ /* 0x002fe20000000000 */
[----:B--2---:R-:W-:-:S04]  /*0b40*/  @!P0 FFMA R7, R16, R0, R7 ;  /* 0x0000000010078223 */ /* 0x004fc80000000007 */
[----:B---3--:R-:W-:-:S04]  /*0b50*/  @!P1 FFMA R7, R18, R12, R7 ;  /* 0x0000000c12079223 */ /* 0x008fc80000000007 */
[----:B----4-:R-:W-:-:S04]  /*0b60*/  @!P2 FFMA R7, R20, R10, R7 ;  /* 0x0000000a1407a223 */ /* 0x010fc80000000007 */
[----:B------:R-:W-:-:S07]  /*0b70*/  @!P3 FFMA R7, R22, R14, R7 ;  /* 0x0000000e1607b223 */ /* 0x000fce0000000007 */
.L_x_93:
[----:B------:R-:W-:Y:S05]  /*0b80*/  BRA.U UP0, `(.L_x_94) ;  /* 0x0000000100647547 */ /* 0x000fea000b800000 */
[----:B------:R-:W0:Y:S01]  /*0b90*/  LDC.64 R10, c[0x0][0x380] ;  /* 0x0000e000ff0a7b82 */ /* 0x000e220000000a00 */
[----:B------:R-:W-:-:S05]  /*0ba0*/  IMAD.IADD R3, R5, 0x1, R2 ;  /* 0x0000000105037824 */ /* 0x000fca00078e0202 */
[C---:B------:R-:W-:Y:S02]  /*0bb0*/  IADD3 R0, PT, PT, R3.reuse, 0x1, RZ ;  /* 0x0000000103007810 */ /* 0x040fe40007ffe0ff */
[C---:B------:R-:W-:Y:S02]  /*0bc0*/  ISETP.GE.AND P0, PT, R3.reuse, UR4, PT ;  /* 0x0000000403007c0c */ /* 0x040fe4000bf06270 */
[----:B------:R-:W-:Y:S02]  /*0bd0*/  ISETP.GE.AND P1, PT, R0, UR4, PT ;  /* 0x0000000400007c0c */ /* 0x000fe4000bf26270 */
[----:B------:R-:W-:Y:S01]  /*0be0*/  ISETP.LT.OR P0, PT, R3, RZ, P0 ;  /* 0x000000ff0300720c */ /* 0x000fe20000701670 */
[----:B------:R-:W-:Y:S01]  /*0bf0*/  IMAD R3, R4, UR4, R3 ;  /* 0x0000000404037c24 */ /* 0x000fe2000f8e0203 */
[----:B------:R-:W-:-:S03]  /*0c00*/  ISETP.LT.OR P1, PT, R0, RZ, P1 ;  /* 0x000000ff0000720c */ /* 0x000fc60000f21670 */
[----:B0-----:R-:W-:-:S08]  /*0c10*/  IMAD.WIDE R10, R3, 0x4, R10 ;  /* 0x00000004030a7825 */ /* 0x001fd000078e020a */
[----:B------:R-:W2:Y:S04]  /*0c20*/  @!P0 LDG.E R0, desc[UR6][R10.64] ;  /* 0x000000060a008981 */ /* 0x000ea8000c1e1900 */
[----:B------:R-:W3:Y:S01]  /*0c30*/  @!P1 LDG.E R12, desc[UR6][R10.64+0x4] ;  /* 0x000004060a0c9981 */ /* 0x000ee2000c1e1900 */
[C---:B------:R-:W-:Y:S01]  /*0c40*/  @!P1 IADD3 R9, PT, PT, R2.reuse, UR8, RZ ;  /* 0x0000000802099c10 */ /* 0x040fe2000fffe0ff */
[C---:B------:R-:W-:Y:S01]  /*0c50*/  @!P0 VIADD R3, R2.reuse, UR8 ;  /* 0x0000000802038c36 */ /* 0x040fe20008000000 */
[----:B------:R-:W-:-:S03]  /*0c60*/  IADD3 R2, PT, PT, R2, 0x2, RZ ;  /* 0x0000000202027810 */ /* 0x000fc60007ffe0ff */
[C---:B------:R-:W-:Y:S02]  /*0c70*/  @!P1 IMAD R9, R8.reuse, R9, R8 ;  /* 0x0000000908099224 */ /* 0x040fe400078e0208 */
[----:B------:R-:W-:-:S03]  /*0c80*/  @!P0 IMAD R3, R8, R3, UR8 ;  /* 0x0000000808038e24 */ /* 0x000fc6000f8e0203 */
[----:B------:R-:W-:Y:S01]  /*0c90*/  @!P1 IADD3 R9, PT, PT, R9, UR8, RZ ;  /* 0x0000000809099c10 */ /* 0x000fe2000fffe0ff */
[----:B------:R-:W-:-:S04]  /*0ca0*/  @!P0 IMAD.SHL.U32 R3, R3, 0x4, RZ ;  /* 0x0000000403038824 */ /* 0x000fc800078e00ff */
[----:B------:R-:W0:Y:S01]  /*0cb0*/  @!P0 LDC R14, c[0x3][R3] ;  /* 0x00c00000030e8b82 */ /* 0x000e220000000800 */
[----:B------:R-:W-:-:S07]  /*0cc0*/  @!P1 IMAD.SHL.U32 R9, R9, 0x4, RZ ;  /* 0x0000000409099824 */ /* 0x000fce00078e00ff */
[----:B------:R-:W1:Y:S01]  /*0cd0*/  @!P1 LDC R16, c[0x3][R9] ;  /* 0x00c0000009109b82 */ /* 0x000e620000000800 */
[----:B0-----:R-:W-:-:S04]  /*0ce0*/  @!P0 FADD R6, R6, R14 ;  /* 0x0000000e06068221 */ /* 0x001fc80000000000 */
[----:B-1----:R-:W-:Y:S01]  /*0cf0*/  @!P1 FADD R6, R6, R16 ;  /* 0x0000001006069221 */ /* 0x002fe20000000000 */
[----:B--2---:R-:W-:-:S04]  /*0d00*/  @!P0 FFMA R7, R14, R0, R7 ;  /* 0x000000000e078223 */ /* 0x004fc80000000007 */
[----:B---3--:R-:W-:-:S07]  /*0d10*/  @!P1 FFMA R7, R16, R12, R7 ;  /* 0x0000000c10079223 */ /* 0x008fce0000000007 */
.L_x_94:
[----:B------:R-:W-:Y:S01]  /*0d20*/  IMAD.IADD R3, R5, 0x1, R2 ;  /* 0x0000000105037824 */ /* 0x000fe200078e0202 */
[----:B------:R-:W-:Y:S04]  /*0d30*/  BSSY.RECONVERGENT B0, `(.L_x_90) ;  /* 0x000000e000007945 */ /* 0x000fe80003800200 */
[----:B------:R-:W-:-:S04]  /*0d40*/  ISETP.GE.AND P0, PT, R3, UR4, PT ;  /* 0x0000000403007c0c */ /* 0x000fc8000bf06270 */
[----:B------:R-:W-:-:S13]  /*0d50*/  ISETP.LT.OR P0, PT, R3, RZ, P0 ;  /* 0x000000ff0300720c */ /* 0x000fda0000701670 */
[----:B------:R-:W-:Y:S05]  /*0d60*/  @P0 BRA `(.L_x_95) ;  /* 0x0000000000280947 */ /* 0x000fea0003800000 */
[----:B------:R-:W0:Y:S01]  /*0d70*/  LDC.64 R10, c[0x0][0x380] ;  /* 0x0000e000ff0a7b82 */ /* 0x000e220000000a00 */
[----:B------:R-:W-:-:S04]  /*0d80*/  IMAD R3, R4, UR4, R3 ;  /* 0x0000000404037c24 */ /* 0x000fc8000f8e0203 */
[----:B0-----:R-:W-:-:S06]  /*0d90*/  IMAD.WIDE R10, R3, 0x4, R10 ;  /* 0x00000004030a7825 */ /* 0x001fcc00078e020a */
[----:B------:R-:W2:Y:S01]  /*0da0*/  LDG.E R10, desc[UR6][R10.64] ;  /* 0x000000060a0a7981 */ /* 0x000ea2000c1e1900 */
[----:B------:R-:W-:-:S05]  /*0db0*/  IADD3 R3, PT, PT, R2, UR8, RZ ;  /* 0x0000000802037c10 */ /* 0x000fca000fffe0ff */
[----:B------:R-:W-:-:S04]  /*0dc0*/  IMAD R3, R8, R3, UR8 ;  /* 0x0000000808037e24 */ /* 0x000fc8000f8e0203 */
[----:B------:R-:W-:-:S04]  /*0dd0*/  IMAD.SHL.U32 R3, R3, 0x4, RZ ;  /* 0x0000000403037824 */ /* 0x000fc800078e00ff */
[----:B------:R-:W0:Y:S02]  /*0de0*/  LDC R0, c[0x3][R3] ;  /* 0x00c0000003007b82 */ /* 0x000e240000000800 */
[----:B0-----:R-:W-:Y:S01]  /*0df0*/  FADD R6, R6, R0 ;  /* 0x0000000006067221 */ /* 0x001fe20000000000 */
[----:B--2---:R-:W-:-:S07]  /*0e00*/  FFMA R7, R0, R10, R7 ;  /* 0x0000000a00077223 */ /* 0x004fce0000000007 */
.L_x_95:
[----:B------:R-:W-:Y:S05]  /*0e10*/  BSYNC.RECONVERGENT B0 ;  /* 0x0000000000007941 */ /* 0x000fea0003800200 */
.L_x_90:
        /* <DEDUP_REMOVED lines=9> */
[----:B------:R-:W-:Y:S01]  /*0eb0*/  MOV R0, R7 ;  /* 0x0000000700007202 */ /* 0x000fe20000000f00 */
[----:B------:R-:W-:Y:S01]  /*0ec0*/  IMAD.MOV.U32 R3, RZ, RZ, R6 ;  /* 0x000000ffff037224 */ /* 0x000fe200078e0006 */
[----:B------:R-:W-:-:S07]  /*0ed0*/  MOV R2, 0xef0 ;  /* 0x00000ef000027802 */ /* 0x000fce0000000f00 */
[----:B------:R-:W-:Y:S05]  /*0ee0*/  CALL.REL.NOINC `($__internal_3_$__cuda_sm3x_div_rn_noftz_f32_slowpath) ;  /* 0x0000000000207944 */ /* 0x000fea0003c00000 */
[----:B------:R-:W-:-:S07]  /*0ef0*/  MOV R9, R0 ;  /* 0x0000000000097202 */ /* 0x000fce0000000f00 */
.L_x_97:
[----:B------:R-:W-:Y:S05]  /*0f00*/  BSYNC.RECONVERGENT B0 ;  /* 0x0000000000007941 */ /* 0x000fea0003800200 */
.L_x_96:
[----:B------:R-:W0:Y:S01]  /*0f10*/  LDC.64 R2, c[0x0][0x388] ;  /* 0x0000e200ff027b82 */ /* 0x000e220000000a00 */
[----:B------:R-:W1:Y:S02]  /*0f20*/  LDCU UR4, c[0x0][0x390] ;  /* 0x00007200ff0477ac */ /* 0x000e640008000800 */
[----:B-1----:R-:W-:-:S04]  /*0f30*/  IMAD R5, R4, UR4, R5 ;  /* 0x0000000404057c24 */ /* 0x002fc8000f8e0205 */
[----:B0-----:R-:W-:-:S05]  /*0f40*/  IMAD.WIDE R2, R5, 0x4, R2 ;  /* 0x0000000405027825 */ /* 0x001fca00078e0202 */
[----:B------:R-:W-:Y:S01]  /*0f50*/  STG.E desc[UR6][R2.64], R9 ;  /* 0x0000000902007986 */ /* 0x000fe2000c101906 */
[----:B------:R-:W-:Y:S05]  /*0f60*/  EXIT ;  /* 0x000000000000794d */ /* 0x000fea0003800000 */
        .weak           $__internal_3_$__cuda_sm3x_div_rn_noftz_f32_slowpath
        .type           $__internal_3_$__cuda_sm3x_div_rn_noftz_f32_slowpath,@function
        .size           $__internal_3_$__cuda_sm3x_div_rn_noftz_f32_slowpath,(.L_x_162 - $__internal_3_$__cuda_sm3x_div_rn_noftz_f32_slowpath)
$__internal_3_$__cuda_sm3x_div_rn_noftz_f32_slowpath:
[----:B------:R-:W-:Y:S01]  /*0f70*/  SHF.R.U32.HI R7, RZ, 0x17, R3 ;  /* 0x00000017ff077819 */ /* 0x000fe20000011603 */
[----:B------:R-:W-:Y:S01]  /*0f80*/  BSSY.RECONVERGENT B1, `(.L_x_98) ;  /* 0x0000062000017945 */ /* 0x000fe20003800200 */
[----:B------:R-:W-:Y:S02]  /*0f90*/  SHF.R.U32.HI R6, RZ, 0x17, R0 ;  /* 0x00000017ff067819 */ /* 0x000fe40000011600 */
[----:B------:R-:W-:Y:S02]  /*0fa0*/  LOP3.LUT R12, R7, 0xff, RZ, 0xc0, !PT ;  /* 0x000000ff070c7812 */ /* 0x000fe400078ec0ff */
[----:B------:R-:W-:-:S03]  /*0fb0*/  LOP3.LUT R10, R6, 0xff, RZ, 0xc0, !PT ;  /* 0x000000ff060a7812 */ /* 0x000fc600078ec0ff */
[----:B------:R-:W-:Y:S01]  /*0fc0*/  VIADD R8, R12, 0xffffffff ;  /* 0xffffffff0c087836 */ /* 0x000fe20000000000 */
[----:B------:R-:W-:-:S04]  /*0fd0*/  IADD3 R7, PT, PT, R10, -0x1, RZ ;  /* 0xffffffff0a077810 */ /* 0x000fc80007ffe0ff */
[----:B------:R-:W-:-:S04]  /*0fe0*/  ISETP.GT.U32.AND P0, PT, R8, 0xfd, PT ;  /* 0x000000fd0800780c */ /* 0x000fc80003f04070 */
[----:B------:R-:W-:-:S13]  /*0ff0*/  ISETP.GT.U32.OR P0, PT, R7, 0xfd, P0 ;  /* 0x000000fd0700780c */ /* 0x000fda0000704470 */
[----:B------:R-:W-:Y:S01]  /*1000*/  @!P0 IMAD.MOV.U32 R6, RZ, RZ, RZ ;  /* 0x000000ffff068224 */ /* 0x000fe200078e00ff */
        /* <DEDUP_REMOVED lines=20> */
[----:B------:R-:W-:Y:S02]  /*1150*/  @!P0 IMAD.MOV.U32 R6, RZ, RZ, -0x40 ;  /* 0xffffffc0ff068424 */ /* 0x000fe400078e00ff */
[----:B------:R-:W-:Y:S01]  /*1160*/  @!P0 FFMA R0, R0, 1.84467440737095516160e+19, RZ ;  /* 0x5f80000000008823 */ /* 0x000fe200000000ff */
[----:B------:R-:W-:Y:S02]  /*1170*/  @!P1 FFMA R3, R3, 1.84467440737095516160e+19, RZ ;  /* 0x5f80000003039823 */ /* 0x000fe400000000ff */
[----:B------:R-:W-:-:S07]  /*1180*/  @!P1 IADD3 R6, PT, PT, R6, 0x40, RZ ;  /* 0x0000004006069810 */ /* 0x000fce0007ffe0ff */
.L_x_99:
[----:B------:R-:W-:Y:S01]  /*1190*/  LEA R8, R12, 0xc0800000, 0x17 ;  /* 0xc08000000c087811 */ /* 0x000fe200078eb8ff */
[----:B------:R-:W-:Y:S04]  /*11a0*/  BSSY.RECONVERGENT B2, `(.L_x_104) ;  /* 0x0000036000027945 */ /* 0x000fe80003800200 */
[----:B------:R-:W-:Y:S01]  /*11b0*/  IMAD.IADD R8, R3, 0x1, -R8 ;  /* 0x0000000103087824 */ /* 0x000fe200078e0a08 */
[----:B------:R-:W-:-:S03]  /*11c0*/  IADD3 R3, PT, PT, R10, -0x7f, RZ ;  /* 0xffffff810a037810 */ /* 0x000fc60007ffe0ff */
[----:B------:R-:W0:Y:S01]  /*11d0*/  MUFU.RCP R7, R8 ;  /* 0x0000000800077308 */ /* 0x000e220000001000 */
[----:B------:R-:W-:Y:S01]  /*11e0*/  FADD.FTZ R9, -R8, -RZ ;  /* 0x800000ff08097221 */ /* 0x000fe20000010100 */
[----:B------:R-:W-:-:S03]  /*11f0*/  IMAD R0, R3, -0x800000, R0 ;  /* 0xff80000003007824 */ /* 0x000fc600078e0200 */
[----:B0-----:R-:W-:-:S04]  /*1200*/  FFMA R10, R7, R9, 1 ;  /* 0x3f800000070a7423 */ /* 0x001fc80000000009 */
[----:B------:R-:W-:-:S04]  /*1210*/  FFMA R14, R7, R10, R7 ;  /* 0x0000000a070e7223 */ /* 0x000fc80000000007 */
[----:B------:R-:W-:-:S04]  /*1220*/  FFMA R7, R0, R14, RZ ;  /* 0x0000000e00077223 */ /* 0x000fc800000000ff */
[----:B------:R-:W-:-:S04]  /*1230*/  FFMA R10, R9, R7, R0 ;  /* 0x00000007090a7223 */ /* 0x000fc80000000000 */
[----:B------:R-:W-:Y:S01]  /*1240*/  FFMA R11, R14, R10, R7 ;  /* 0x0000000a0e0b7223 */ /* 0x000fe20000000007 */
[----:B------:R-:W-:-:S03]  /*1250*/  IADD3 R7, PT, PT, R3, 0x7f, -R12 ;  /* 0x0000007f03077810 */ /* 0x000fc60007ffe80c */
[----:B------:R-:W-:Y:S02]  /*1260*/  FFMA R10, R9, R11, R0 ;  /* 0x0000000b090a7223 */ /* 0x000fe40000000000 */
[----:B------:R-:W-:Y:S02]  /*1270*/  IMAD.IADD R7, R7, 0x1, R6 ;  /* 0x0000000107077824 */ /* 0x000fe400078e0206 */
[----:B------:R-:W-:-:S05]  /*1280*/  FFMA R0, R14, R10, R11 ;  /* 0x0000000a0e007223 */ /* 0x000fca000000000b */
[----:B------:R-:W-:-:S04]  /*1290*/  SHF.R.U32.HI R3, RZ, 0x17, R0 ;  /* 0x00000017ff037819 */ /* 0x000fc80000011600 */
[----:B------:R-:W-:-:S04]  /*12a0*/  LOP3.LUT R3, R3, 0xff, RZ, 0xc0, !PT ;  /* 0x000000ff03037812 */ /* 0x000fc800078ec0ff */
[----:B------:R-:W-:-:S05]  /*12b0*/  IADD3 R9, PT, PT, R3, R7, RZ ;  /* 0x0000000703097210 */ /* 0x000fca0007ffe0ff */
[----:B------:R-:W-:-:S05]  /*12c0*/  VIADD R3, R9, 0xffffffff ;  /* 0xffffffff09037836 */ /* 0x000fca0000000000 */
        /* <DEDUP_REMOVED lines=10> */
[C---:B------:R-:W-:Y:S01]  /*1370*/  IADD3 R8, PT, PT, R9.reuse, 0x20, RZ ;  /* 0x0000002009087810 */ /* 0x040fe20007ffe0ff */
[CCC-:B------:R-:W-:Y:S01]  /*1380*/  FFMA.RM R6, R14.reuse, R10.reuse, R11.reuse ;  /* 0x0000000a0e067223 */ /* 0x1c0fe2000000400b */
[----:B------:R-:W-:Y:S02]  /*1390*/  ISETP.NE.AND P2, PT, R9, RZ, PT ;  /* 0x000000ff0900720c */ /* 0x000fe40003f45270 */
[----:B------:R-:W-:Y:S01]  /*13a0*/  LOP3.LUT R7, R3, 0x7fffff, RZ, 0xc0, !PT ;  /* 0x007fffff03077812 */ /* 0x000fe200078ec0ff */
[----:B------:R-:W-:Y:S01]  /*13b0*/  FFMA.RP R3, R14, R10, R11 ;  /* 0x0000000a0e037223 */ /* 0x000fe2000000800b */
[----:B------:R-:W-:Y:S01]  /*13c0*/  ISETP.NE.AND P1, PT, R9, RZ, PT ;  /* 0x000000ff0900720c */ /* 0x000fe20003f25270 */
[----:B------:R-:W-:Y:S01]  /*13d0*/  IMAD.MOV R9, RZ, RZ, -R9 ;  /* 0x000000ffff097224 */ /* 0x000fe200078e0a09 */
[----:B------:R-:W-:Y:S02]  /*13e0*/  LOP3.LUT R7, R7, 0x800000, RZ, 0xfc, !PT ;  /* 0x0080000007077812 */ /* 0x000fe400078efcff */
[----:B------:R-:W-:-:S02]  /*13f0*/  FSETP.NEU.FTZ.AND P0, PT, R3, R6, PT ;  /* 0x000000060300720b */ /* 0x000fc40003f1d000 */
[----:B------:R-:W-:Y:S02]  /*1400*/  SHF.L.U32 R8, R7, R8, RZ ;  /* 0x0000000807087219 */ /* 0x000fe400000006ff */
[----:B------:R-:W-:Y:S02]  /*1410*/  SEL R6, R9, RZ, P2 ;  /* 0x000000ff09067207 */ /* 0x000fe40001000000 */
[----:B------:R-:W-:Y:S02]  /*1420*/  ISETP.NE.AND P1, PT, R8, RZ, P1 ;  /* 0x000000ff0800720c */ /* 0x000fe40000f25270 */
[----:B------:R-:W-:Y:S02]  /*1430*/  SHF.R.U32.HI R6, RZ, R6, R7 ;  /* 0x00000006ff067219 */ /* 0x000fe40000011607 */
[----:B------:R-:W-:Y:S02]  /*1440*/  PLOP3.LUT P0, PT, P0, P1, PT, 0xf8, 0x8f ;  /* 0x00000000008f781c */ /* 0x000fe40000703f70 */
[----:B------:R-:W-:-:S02]  /*1450*/  SHF.R.U32.HI R8, RZ, 0x1, R6 ;  /* 0x00000001ff087819 */ /* 0x000fc40000011606 */
[----:B------:R-:W-:-:S04]  /*1460*/  SEL R3, RZ, 0x1, !P0 ;  /* 0x00000001ff037807 */ /* 0x000fc80004000000 */
[----:B------:R-:W-:-:S04]  /*1470*/  LOP3.LUT R3, R3, 0x1, R8, 0xf8, !PT ;  /* 0x0000000103037812 */ /* 0x000fc800078ef808 */
[----:B------:R-:W-:-:S04]  /*1480*/  LOP3.LUT R3, R3, R6, RZ, 0xc0, !PT ;  /* 0x0000000603037212 */ /* 0x000fc800078ec0ff */
[----:B------:R-:W-:-:S04]  /*1490*/  IADD3 R3, PT, PT, R8, R3, RZ ;  /* 0x0000000308037210 */ /* 0x000fc80007ffe0ff */
[----:B------:R-:W-:Y:S01]  /*14a0*/  LOP3.LUT R0, R3, R0, RZ, 0xfc, !PT ;  /* 0x0000000003007212 */ /* 0x000fe200078efcff */
[----:B------:R-:W-:Y:S06]  /*14b0*/  BRA `(.L_x_107) ;  /* 0x0000000000107947 */ /* 0x000fec0003800000 */
.L_x_106:
[----:B------:R-:W-:-:S04]  /*14c0*/  LOP3.LUT R0, R0, 0x80000000, RZ, 0xc0, !PT ;  /* 0x8000000000007812 */ /* 0x000fc800078ec0ff */
[----:B------:R-:W-:Y:S01]  /*14d0*/  LOP3.LUT R0, R0, 0x7f800000, RZ, 0xfc, !PT ;  /* 0x7f80000000007812 */ /* 0x000fe200078efcff */
[----:B------:R-:W-:Y:S06]  /*14e0*/  BRA `(.L_x_107) ;  /* 0x0000000000047947 */ /* 0x000fec0003800000 */
.L_x_105:
[----:B------:R-:W-:-:S07]  /*14f0*/  IMAD R0, R7, 0x800000, R0 ;  /* 0x0080000007007824 */ /* 0x000fce00078e0200 */
.L_x_107:
[----:B------:R-:W-:Y:S05]  /*1500*/  BSYNC.RECONVERGENT B2 ;  /* 0x0000000000027941 */ /* 0x000fea0003800200 */
.L_x_104:
[----:B------:R-:W-:Y:S05]  /*1510*/  BRA `(.L_x_108) ;  /* 0x0000000000207947 */ /* 0x000fea0003800000 */
.L_x_103:
[----:B------:R-:W-:-:S04]  /*1520*/  LOP3.LUT R0, R3, 0x80000000, R0, 0x48, !PT ;  /* 0x8000000003007812 */ /* 0x000fc800078e4800 */
[----:B------:R-:W-:Y:S01]  /*1530*/  LOP3.LUT R0, R0, 0x7f800000, RZ, 0xfc, !PT ;  /* 0x7f80000000007812 */ /* 0x000fe200078efcff */
[----:B------:R-:W-:Y:S06]  /*1540*/  BRA `(.L_x_108) ;  /* 0x0000000000147947 */ /* 0x000fec0003800000 */
.L_x_102:
[----:B------:R-:W-:Y:S01]  /*1550*/  LOP3.LUT R0, R3, 0x80000000, R0, 0x48, !PT ;  /* 0x8000000003007812 */ /* 0x000fe200078e4800 */
[----:B------:R-:W-:Y:S06]  /*1560*/  BRA `(.L_x_108) ;  /* 0x00000000000c7947 */ /* 0x000fec0003800000 */
.L_x_101:
[----:B------:R-:W0:Y:S01]  /*1570*/  MUFU.RSQ R0, -QNAN ;  /* 0xffc0000000007908 */ /* 0x000e220000001400 */
[----:B------:R-:W-:Y:S05]  /*1580*/  BRA `(.L_x_108) ;  /* 0x0000000000047947 */ /* 0x000fea0003800000 */
.L_x_100:
[----:B------:R-:W-:-:S07]  /*1590*/  FADD.FTZ R0, R0, R3 ;  /* 0x0000000300007221 */ /* 0x000fce0000010000 */
.L_x_108:
[----:B------:R-:W-:Y:S05]  /*15a0*/  BSYNC.RECONVERGENT B1 ;  /* 0x0000000000017941 */ /* 0x000fea0003800200 */
.L_x_98:
[----:B------:R-:W-:-:S04]  /*15b0*/  HFMA2 R3, -RZ, RZ, 0, 0 ;  /* 0x00000000ff037431 */ /* 0x000fc800000001ff */
[----:B0-----:R-:W-:Y:S05]  /*15c0*/  RET.REL.NODEC R2 `(_Z13blur_h_kernelPKfPfiii) ;  /* 0xffffffe8028c7950 */ /* 0x001fea0003c3ffff */
.L_x_109:
        /* <DEDUP_REMOVED lines=11> */
.L_x_162:


//--------------------- .text._Z17rgb_to_lab_kernelPKhPfS1_S1_iii --------------------------
	.section	.text._Z17rgb_to_lab_kernelPKhPfS1_S1_iii,"ax",@progbits
	.align	128
        .global         _Z17rgb_to_lab_kernelPKhPfS1_S1_iii
        .type           _Z17rgb_to_lab_kernelPKhPfS1_S1_iii,@function
        .size           _Z17rgb_to_lab_kernelPKhPfS1_S1_iii,(.L_x_163 - _Z17rgb_to_lab_kernelPKhPfS1_S1_iii)
        .other          _Z17rgb_to_lab_kernelPKhPfS1_S1_iii,@"STO_CUDA_ENTRY STV_DEFAULT"
_Z17rgb_to_lab_kernelPKhPfS1_S1_iii:
.text._Z17rgb_to_lab_kernelPKhPfS1_S1_iii:
        /* <DEDUP_REMOVED lines=13> */
[----:B------:R-:W0:Y:S01]  /*00d0*/  LDCU UR4, c[0x0][0x3a8] ;  /* 0x00007500ff0477ac */ /* 0x000e220008000800 */
[----:B------:R-:W1:Y:S01]  /*00e0*/  LDCU.64 UR8, c[0x0][0x380] ;  /* 0x00007000ff0877ac */ /* 0x000e620008000a00 */
[----:B------:R-:W-:Y:S01]  /*00f0*/  HFMA2 R15, -RZ, RZ, 0.9375, -7.688999176025390625e-06 ;  /* 0x3b808081ff0f7431 */ /* 0x000fe200000001ff */
[----:B------:R-:W2:Y:S01]  /*0100*/  LDC.64 R6, c[0x0][0x388] ;  /* 0x0000e200ff067b82 */ /* 0x000ea20000000a00 */
[----:B------:R-:W-:-:S07]  /*0110*/  MOV R14, 0x437f0000 ;  /* 0x437f0000000e7802 */ /* 0x000fce0000000f00 */
[----:B------:R-:W3:Y:S01]  /*0120*/  LDC.64 R8, c[0x0][0x390] ;  /* 0x0000e400ff087b82 */ /* 0x000ee20000000a00 */
[----:B0-----:R-:W-:Y:S01]  /*0130*/  IMAD R3, R13, UR4, RZ ;  /* 0x000000040d037c24 */ /* 0x001fe2000f8e02ff */
[----:B------:R-:W0:Y:S03]  /*0140*/  LDCU.64 UR4, c[0x0][0x358] ;  /* 0x00006b00ff0477ac */ /* 0x000e260008000a00 */
[----:B------:R-:W-:-:S03]  /*0150*/  IMAD R3, R0, 0x3, R3 ;  /* 0x0000000300037824 */ /* 0x000fc600078e0203 */
[----:B------:R-:W4:Y:S02]  /*0160*/  LDC.64 R10, c[0x0][0x398] ;  /* 0x0000e600ff0a7b82 */ /* 0x000f240000000a00 */
[----:B-1----:R-:W-:-:S04]  /*0170*/  IADD3 R4, P0, PT, R3, UR8, RZ ;  /* 0x0000000803047c10 */ /* 0x002fc8000ff1e0ff */
[----:B------:R-:W-:-:S05]  /*0180*/  LEA.HI.X.SX32 R5, R3, UR9, 0x1, P0 ;  /* 0x0000000903057c11 */ /* 0x000fca00080f0eff */
[----:B0-----:R-:W5:Y:S04]  /*0190*/  LDG.E.U8 R3, desc[UR4][R4.64] ;  /* 0x0000000404037981 */ /* 0x001f68000c1e1100 */
[----:B------:R-:W5:Y:S04]  /*01a0*/  LDG.E.U8 R2, desc[UR4][R4.64+0x1] ;  /* 0x0000010404027981 */ /* 0x000f68000c1e1100 */
[----:B------:R-:W5:Y:S01]  /*01b0*/  LDG.E.U8 R12, desc[UR4][R4.64+0x2] ;  /* 0x00000204040c7981 */ /* 0x000f62000c1e1100 */
[----:B------:R-:W-:Y:S01]  /*01c0*/  FFMA R14, R15, -R14, 1 ;  /* 0x3f8000000f0e7423 */ /* 0x000fe2000000080e */
[----:B------:R-:W-:Y:S03]  /*01d0*/  BSSY.RECONVERGENT B2, `(.L_x_110) ;  /* 0x0000012000027945 */ /* 0x000fe60003800200 */
[----:B------:R-:W-:Y:S01]  /*01e0*/  FFMA R14, R14, R15, 0.0039215688593685626984 ;  /* 0x3b8080810e0e7423 */ /* 0x000fe2000000000f */
[----:B------:R-:W-:-:S04]  /*01f0*/  IMAD R15, R13, UR6, R0 ;  /* 0x000000060d0f7c24 */ /* 0x000fc8000f8e0200 */
[----:B--2---:R-:W-:-:S04]  /*0200*/  IMAD.WIDE R6, R15, 0x4, R6 ;  /* 0x000000040f067825 */ /* 0x004fc800078e0206 */
[----:B---3--:R-:W-:-:S04]  /*0210*/  IMAD.WIDE R8, R15, 0x4, R8 ;  /* 0x000000040f087825 */ /* 0x008fc800078e0208 */
[----:B----4-:R-:W-:Y:S01]  /*0220*/  IMAD.WIDE R10, R15, 0x4, R10 ;  /* 0x000000040f0a7825 */ /* 0x010fe200078e020a */
[----:B-----5:R-:W-:-:S04]  /*0230*/  I2FP.F32.U32 R3, R3 ;  /* 0x0000000300037245 */ /* 0x020fc80000201000 */
[----:B------:R-:W0:Y:S01]  /*0240*/  FCHK P0, R3, 255 ;  /* 0x437f000003007902 */ /* 0x000e220000000000 */
[----:B------:R-:W-:Y:S01]  /*0250*/  FFMA R16, R3, R14, RZ ;  /* 0x0000000e03107223 */ /* 0x000fe200000000ff */
[----:B------:R-:W-:Y:S02]  /*0260*/  I2FP.F32.U32 R0, R2 ;  /* 0x0000000200007245 */ /* 0x000fe40000201000 */
[----:B------:R-:W-:Y:S01]  /*0270*/  I2FP.F32.U32 R2, R12 ;  /* 0x0000000c00027245 */ /* 0x000fe20000201000 */
[----:B------:R-:W-:-:S04]  /*0280*/  FFMA R13, R16, -255, R3 ;  /* 0xc37f0000100d7823 */ /* 0x000fc80000000003 */
[----:B------:R-:W-:Y:S01]  /*0290*/  FFMA R13, R14, R13, R16 ;  /* 0x0000000d0e0d7223 */ /* 0x000fe20000000010 */
[----:B0-----:R-:W-:Y:S06]  /*02a0*/  @!P0 BRA `(.L_x_111) ;  /* 0x0000000000108947 */ /* 0x001fec0003800000 */
[----:B------:R-:W-:Y:S02]  /*02b0*/  MOV R4, 0x437f0000 ;  /* 0x437f000000047802 */ /* 0x000fe40000000f00 */
[----:B------:R-:W-:-:S07]  /*02c0*/  MOV R14, 0x2e0 ;  /* 0x000002e0000e7802 */ /* 0x000fce0000000f00 */
[----:B------:R-:W-:Y:S05]  /*02d0*/  CALL.REL.NOINC `($__internal_4_$__cuda_sm3x_div_rn_noftz_f32_slowpath) ;  /* 0x0000001c00447944 */ /* 0x000fea0003c00000 */
[----:B------:R-:W-:-:S07]  /*02e0*/  MOV R13, R3 ;  /* 0x00000003000d7202 */ /* 0x000fce0000000f00 */
.L_x_111:
[----:B------:R-:W-:Y:S05]  /*02f0*/  BSYNC.RECONVERGENT B2 ;  /* 0x0000000000027941 */ /* 0x000fea0003800200 */
.L_x_110:
[----:B------:R-:W-:Y:S01]  /*0300*/  HFMA2 R3, -RZ, RZ, 0.9375, -7.688999176025390625e-06 ;  /* 0x3b808081ff037431 */ /* 0x000fe200000001ff */
[----:B------:R-:W-:Y:S01]  /*0310*/  MOV R4, 0x437f0000 ;  /* 0x437f000000047802 */ /* 0x000fe20000000f00 */
[----:B------:R-:W0:Y:S01]  /*0320*/  FCHK P0, R0, 255 ;  /* 0x437f000000007902 */ /* 0x000e220000000000 */
[----:B------:R-:W-:Y:S03]  /*0330*/  BSSY.RECONVERGENT B2, `(.L_x_112) ;  /* 0x000000c000027945 */ /* 0x000fe60003800200 */
[----:B------:R-:W-:-:S04]  /*0340*/  FFMA R4, R3, -R4, 1 ;  /* 0x3f80000003047423 */ /* 0x000fc80000000804 */
[----:B------:R-:W-:-:S04]  /*0350*/  FFMA R12, R4, R3, 0.0039215688593685626984 ;  /* 0x3b808081040c7423 */ /* 0x000fc80000000003 */
[----:B------:R-:W-:-:S04]  /*0360*/  FFMA R15, R0, R12, RZ ;  /* 0x0000000c000f7223 */ /* 0x000fc800000000ff */
[----:B------:R-:W-:-:S04]  /*0370*/  FFMA R4, R15, -255, R0 ;  /* 0xc37f00000f047823 */ /* 0x000fc80000000000 */
[----:B------:R-:W-:Y:S01]  /*0380*/  FFMA R15, R12, R4, R15 ;  /* 0x000000040c0f7223 */ /* 0x000fe2000000000f */
[----:B0-----:R-:W-:Y:S06]  /*0390*/  @!P0 BRA `(.L_x_113) ;  /* 0x0000000000148947 */ /* 0x001fec0003800000 */
[----:B------:R-:W-:Y:S02]  /*03a0*/  MOV R3, R0 ;  /* 0x0000000000037202 */ /* 0x000fe40000000f00 */
[----:B------:R-:W-:Y:S02]  /*03b0*/  MOV R4, 0x437f0000 ;  /* 0x437f000000047802 */ /* 0x000fe40000000f00 */
[----:B------:R-:W-:-:S07]  /*03c0*/  MOV R14, 0x3e0 ;  /* 0x000003e0000e7802 */ /* 0x000fce0000000f00 */
[----:B------:R-:W-:Y:S05]  /*03d0*/  CALL.REL.NOINC `($__internal_4_$__cuda_sm3x_div_rn_noftz_f32_slowpath) ;  /* 0x0000001c00047944 */ /* 0x000fea0003c00000 */
[----:B------:R-:W-:-:S07]  /*03e0*/  MOV R15, R3 ;  /* 0x00000003000f7202 */ /* 0x000fce0000000f00 */
.L_x_113:
[----:B------:R-:W-:Y:S05]  /*03f0*/  BSYNC.RECONVERGENT B2 ;  /* 0x0000000000027941 */ /* 0x000fea0003800200 */
.L_x_112:
        /* <DEDUP_REMOVED lines=15> */
.L_x_115:
[----:B------:R-:W-:Y:S05]  /*04f0*/  BSYNC.RECONVERGENT B2 ;  /* 0x0000000000027941 */ /* 0x000fea0003800200 */
.L_x_114:
[----:B------:R-:W-:Y:S01]  /*0500*/  FSETP.GT.AND P0, PT, R13, 0.04044999927282333374, PT ;  /* 0x3d25aee60d00780b */ /* 0x000fe20003f04000 */
[----:B------:R-:W-:-:S12]  /*0510*/  BSSY.RECONVERGENT B2, `(.L_x_116) ;  /* 0x0000068000027945 */ /* 0x000fd80003800200 */
[----:B------:R-:W-:Y:S05]  /*0520*/  @!P0 BRA `(.L_x_117) ;  /* 0x0000000400588947 */ /* 0x000fea0003800000 */
[----:B------:R-:W-:Y:S01]  /*0530*/  HFMA2 R17, -RZ, RZ, 1.861328125, -0.0290374755859375 ;  /* 0x3f72a76fff117431 */ /* 0x000fe200000001ff */
[----:B------:R-:W-:Y:S01]  /*0540*/  MOV R0, 0x3f870a3d ;  /* 0x3f870a3d00007802 */ /* 0x000fe20000000f00 */
[----:B------:R-:W-:Y:S01]  /*0550*/  FADD R3, R13, 0.054999999701976776123 ;  /* 0x3d6147ae0d037421 */ /* 0x000fe20000000000 */
[----:B------:R-:W-:Y:S03]  /*0560*/  BSSY.RECONVERGENT B3, `(.L_x_118) ;  /* 0x000000c000037945 */ /* 0x000fe60003800200 */
[----:B------:R-:W0:Y:S01]  /*0570*/  FCHK P0, R3, 1.0549999475479125977 ;  /* 0x3f870a3d03007902 */ /* 0x000e220000000000 */
[----:B------:R-:W-:-:S04]  /*0580*/  FFMA R0, R17, -R0, 1 ;  /* 0x3f80000011007423 */ /* 0x000fc80000000800 */
[----:B------:R-:W-:-:S04]  /*0590*/  FFMA R0, R0, R17, 0.94786733388900756836 ;  /* 0x3f72a76f00007423 */ /* 0x000fc80000000011 */
[----:B------:R-:W-:-:S04]  /*05a0*/  FFMA R2, R3, R0, RZ ;  /* 0x0000000003027223 */ /* 0x000fc800000000ff */
[----:B------:R-:W-:-:S04]  /*05b0*/  FFMA R13, R2, -1.0549999475479125977, R3 ;  /* 0xbf870a3d020d7823 */ /* 0x000fc80000000003 */
[----:B------:R-:W-:Y:S01]  /*05c0*/  FFMA R0, R0, R13, R2 ;  /* 0x0000000d00007223 */ /* 0x000fe20000000002 */
[----:B0-----:R-:W-:Y:S06]  /*05d0*/  @!P0 BRA `(.L_x_119) ;  /* 0x0000000000108947 */ /* 0x001fec0003800000 */
[----:B------:R-:W-:Y:S02]  /*05e0*/  MOV R4, 0x3f870a3d ;  /* 0x3f870a3d00047802 */ /* 0x000fe40000000f00 */
[----:B------:R-:W-:-:S07]  /*05f0*/  MOV R14, 0x610 ;  /* 0x00000610000e7802 */ /* 0x000fce0000000f00 */
[----:B------:R-:W-:Y:S05]  /*0600*/  CALL.REL.NOINC `($__internal_4_$__cuda_sm3x_div_rn_noftz_f32_slowpath) ;  /* 0x0000001800787944 */ /* 0x000fea0003c00000 */
[----:B------:R-:W-:-:S07]  /*0610*/  MOV R0, R3 ;  /* 0x0000000300007202 */ /* 0x000fce0000000f00 */
.L_x_119:
[----:B------:R-:W-:Y:S05]  /*0620*/  BSYNC.RECONVERGENT B3 ;  /* 0x0000000000037941 */ /* 0x000fea0003800200 */
.L_x_118:
[----:B------:R-:W-:Y:S01]  /*0630*/  FSETP.NEU.AND P0, PT, R0, 1, PT ;  /* 0x3f8000000000780b */ /* 0x000fe20003f0d000 */
[----:B------:R-:W-:-:S12]  /*0640*/  HFMA2 R2, -RZ, RZ, 1.875, 0 ;  /* 0x3f800000ff027431 */ /* 0x000fd800000001ff */
[----:B------:R-:W-:Y:S05]  /*0650*/  @!P0 BRA `(.L_x_120) ;  /* 0x00000004004c8947 */ /* 0x000fea0003800000 */
[----:B------:R-:W-:-:S13]  /*0660*/  FSETP.NAN.AND P0, PT, |R0|, |R0|, PT ;  /* 0x400000000000720b */ /* 0x000fda0003f08200 */
[----:B------:R-:W-:Y:S01]  /*0670*/  @P0 FADD R2, R0, 2.4000000953674316406 ;  /* 0x4019999a00020421 */ /* 0x000fe20000000000 */
[----:B------:R-:W-:Y:S06]  /*0680*/  @P0 BRA `(.L_x_120) ;  /* 0x0000000400400947 */ /* 0x000fec0003800000 */
[C---:B------:R-:W-:Y:S01]  /*0690*/  FMUL R3, |R0|.reuse, 16777216 ;  /* 0x4b80000000037820 */ /* 0x040fe20000400200 */
[C---:B------:R-:W-:Y:S02]  /*06a0*/  FSETP.GEU.AND P0, PT, |R0|.reuse, 1.175494350822287508e-38, PT ;  /* 0x008000000000780b */ /* 0x040fe40003f0e200 */
[----:B------:R-:W-:Y:S02]  /*06b0*/  MOV R19, 0x3a2c32e4 ;  /* 0x3a2c32e400137802 */ /* 0x000fe40000000f00 */
[----:B------:R-:W-:Y:S02]  /*06c0*/  FSEL R3, R3, |R0|, !P0 ;  /* 0x4000000003037208 */ /* 0x000fe40004000000 */
[----:B------:R-:W-:Y:S02]  /*06d0*/  FSEL R4, RZ, -24, P0 ;  /* 0xc1c00000ff047808 */ /* 0x000fe40000000000 */
[----:B------:R-:W-:Y:S02]  /*06e0*/  IADD3 R2, PT, PT, R3, -0x3f3504f3, RZ ;  /* 0xc0cafb0d03027810 */ /* 0x000fe40007ffe0ff */
[----:B------:R-:W-:-:S02]  /*06f0*/  FSETP.NEU.AND P3, PT, R0, RZ, PT ;  /* 0x000000ff0000720b */ /* 0x000fc40003f6d000 */
[----:B------:R-:W-:-:S04]  /*0700*/  LOP3.LUT R2, R2, 0xff800000, RZ, 0xc0, !PT ;  /* 0xff80000002027812 */ /* 0x000fc800078ec0ff */
[----:B------:R-:W-:-:S05]  /*0710*/  IADD3 R3, PT, PT, R3, -R2, RZ ;  /* 0x8000000203037210 */ /* 0x000fca0007ffe0ff */
[C---:B------:R-:W-:Y:S01]  /*0720*/  FADD R12, R3.reuse, 1 ;  /* 0x3f800000030c7421 */ /* 0x040fe20000000000 */
[----:B------:R-:W-:Y:S01]  /*0730*/  FADD R17, R3, -1 ;  /* 0xbf80000003117421 */ /* 0x000fe20000000000 */
[----:B------:R-:W-:-:S03]  /*0740*/  I2FP.F32.S32 R3, R2 ;  /* 0x0000000200037245 */ /* 0x000fc60000201400 */
[----:B------:R-:W-:Y:S01]  /*0750*/  FADD R13, R17, R17 ;  /* 0x00000011110d7221 */ /* 0x000fe20000000000 */
[----:B------:R-:W0:Y:S03]  /*0760*/  MUFU.RCP R12, R12 ;  /* 0x0000000c000c7308 */ /* 0x000e260000001000 */
[----:B0-----:R-:W-:Y:S01]  /*0770*/  FMUL R2, R12, R13 ;  /* 0x0000000d0c027220 */ /* 0x001fe20000400000 */
[----:B------:R-:W-:-:S03]  /*0780*/  FFMA R13, R3, 1.1920928955078125e-07, R4 ;  /* 0x34000000030d7823 */ /* 0x000fc60000000004 */
        /* <DEDUP_REMOVED lines=16> */
[----:B------:R-:W-:-:S03]  /*0890*/  HFMA2 R17, -RZ, RZ, 0.64013671875, -15.109375 ;  /* 0x391fcb8eff117431 */ /* 0x000fc600000001ff */
[----:B------:R-:W-:-:S04]  /*08a0*/  FFMA R4, R2, R19, R4 ;  /* 0x0000001302047223 */ /* 0x000fc80000000004 */
[----:B------:R-:W-:-:S04]  /*08b0*/  FADD R2, R3, R4 ;  /* 0x0000000403027221 */ /* 0x000fc80000000000 */
[----:B------:R-:W-:Y:S01]  /*08c0*/  FMUL R13, R2, 2.4000000953674316406 ;  /* 0x4019999a020d7820 */ /* 0x000fe20000400000 */
[----:B------:R-:W-:-:S03]  /*08d0*/  FADD R3, -R3, R2 ;  /* 0x0000000203037221 */ /* 0x000fc60000000100 */
[----:B------:R-:W0:Y:S01]  /*08e0*/  FRND R12, R13 ;  /* 0x0000000d000c7307 */ /* 0x000e220000201000 */
[----:B------:R-:W-:Y:S01]  /*08f0*/  FADD R3, R4, -R3 ;  /* 0x8000000304037221 */ /* 0x000fe20000000000 */
[----:B------:R-:W-:Y:S01]  /*0900*/  FFMA R2, R2, 2.4000000953674316406, -R13 ;  /* 0x4019999a02027823 */ /* 0x000fe2000000080d */
[C---:B------:R-:W-:Y:S02]  /*0910*/  FSETP.GT.AND P1, PT, |R13|.reuse, 152, PT ;  /* 0x431800000d00780b */ /* 0x040fe40003f24200 */
[----:B------:R-:W-:Y:S01]  /*0920*/  FSETP.GEU.AND P2, PT, R13, RZ, PT ;  /* 0x000000ff0d00720b */ /* 0x000fe20003f4e000 */
[----:B------:R-:W-:Y:S02]  /*0930*/  FFMA R3, R3, 2.4000000953674316406, R2 ;  /* 0x4019999a03037823 */ /* 0x000fe40000000002 */
        /* <DEDUP_REMOVED lines=9> */
[----:B------:R-:W-:Y:S01]  /*09d0*/  FSETP.NEU.AND P0, PT, |R0|, +INF , PT ;  /* 0x7f8000000000780b */ /* 0x000fe20003f0d200 */
[----:B------:R-:W-:Y:S01]  /*09e0*/  FFMA R17, R2, R17, 0.69314718246459960938 ;  /* 0x3f31721802117423 */ /* 0x000fe20000000011 */
[----:B-1----:R-:W-:Y:S02]  /*09f0*/  LEA R4, R4, -R3, 0x17 ;  /* 0x8000000304047211 */ /* 0x002fe400078eb8ff */
[----:B------:R-:W-:Y:S01]  /*0a00*/  IADD3 R3, PT, PT, R3, 0x7f000000, RZ ;  /* 0x7f00000003037810 */ /* 0x000fe20007ffe0ff */
[----:B------:R-:W-:Y:S01]  /*0a10*/  FFMA R12, R2, R17, 1 ;  /* 0x3f800000020c7423 */ /* 0x000fe20000000011 */
[----:B------:R-:W-:-:S03]  /*0a20*/  FSEL R2, RZ, +INF , !P2 ;  /* 0x7f800000ff027808 */ /* 0x000fc60005000000 */
[----:B------:R-:W-:-:S04]  /*0a30*/  FMUL R3, R3, R12 ;  /* 0x0000000c03037220 */ /* 0x000fc80000400000 */
[----:B------:R-:W-:Y:S01]  /*0a40*/  @!P1 FMUL R2, R4, R3 ;  /* 0x0000000304029220 */ /* 0x000fe20000400000 */
[----:B------:R-:W-:Y:S06]  /*0a50*/  @P0 BRA P3, `(.L_x_120) ;  /* 0x00000000004c0947 */ /* 0x000fec0001800000 */
[----:B------:R-:W-:-:S05]  /*0a60*/  FADD R0, R0, R0 ;  /* 0x0000000000007221 */ /* 0x000fca0000000000 */
[----:B------:R-:W-:Y:S01]  /*0a70*/  LOP3.LUT R2, R0, 0x7fffffff, RZ, 0xc0, !PT ;  /* 0x7fffffff00027812 */ /* 0x000fe200078ec0ff */
[----:B------:R-:W-:Y:S06]  /*0a80*/  BRA `(.L_x_120) ;  /* 0x0000000000407947 */ /* 0x000fec0003800000 */
.L_x_117:
[----:B------:R-:W-:Y:S01]  /*0a90*/  HFMA2 R0, -RZ, RZ, 1.875, 0 ;  /* 0x3f800000ff007431 */ /* 0x000fe200000001ff */
[----:B------:R-:W-:Y:S01]  /*0aa0*/  MOV R3, 0x3d9e8391 ;  /* 0x3d9e839100037802 */ /* 0x000fe20000000f00 */
[----:B------:R-:W0:Y:S01]  /*0ab0*/  FCHK P0, R13, 12.920000076293945312 ;  /* 0x414eb8520d007902 */ /* 0x000e220000000000 */
[----:B------:R-:W-:Y:S03]  /*0ac0*/  BSSY.RECONVERGENT B3, `(.L_x_120) ;  /* 0x000000c000037945 */ /* 0x000fe60003800200 */
[----:B------:R-:W-:-:S04]  /*0ad0*/  FFMA R0, R3, -12.920000076293945312, R0 ;  /* 0xc14eb85203007823 */ /* 0x000fc80000000000 */
[----:B------:R-:W-:-:S04]  /*0ae0*/  FFMA R0, R0, R3, 0.077399380505084991455 ;  /* 0x3d9e839100007423 */ /* 0x000fc80000000003 */
[----:B------:R-:W-:-:S04]  /*0af0*/  FFMA R2, R0, R13, RZ ;  /* 0x0000000d00027223 */ /* 0x000fc800000000ff */
[----:B------:R-:W-:-:S04]  /*0b00*/  FFMA R3, R2, -12.920000076293945312, R13 ;  /* 0xc14eb85202037823 */ /* 0x000fc8000000000d */
[----:B------:R-:W-:Y:S01]  /*0b10*/  FFMA R2, R0, R3, R2 ;  /* 0x0000000300027223 */ /* 0x000fe20000000002 */
[----:B0-----:R-:W-:Y:S06]  /*0b20*/  @!P0 BRA `(.L_x_121) ;  /* 0x0000000000148947 */ /* 0x001fec0003800000 */
[----:B------:R-:W-:Y:S02]  /*0b30*/  MOV R3, R13 ;  /* 0x0000000d00037202 */ /* 0x000fe40000000f00 */
[----:B------:R-:W-:Y:S02]  /*0b40*/  MOV R4, 0x414eb852 ;  /* 0x414eb85200047802 */ /* 0x000fe40000000f00 */
[----:B------:R-:W-:-:S07]  /*0b50*/  MOV R14, 0xb70 ;  /* 0x00000b70000e7802 */ /* 0x000fce0000000f00 */
[----:B------:R-:W-:Y:S05]  /*0b60*/  CALL.REL.NOINC `($__internal_4_$__cuda_sm3x_div_rn_noftz_f32_slowpath) ;  /* 0x0000001400207944 */ /* 0x000fea0003c00000 */
[----:B------:R-:W-:-:S07]  /*0b70*/  MOV R2, R3 ;  /* 0x0000000300027202 */ /* 0x000fce0000000f00 */
.L_x_121:
[----:B------:R-:W-:Y:S05]  /*0b80*/  BSYNC.RECONVERGENT B3 ;  /* 0x0000000000037941 */ /* 0x000fea0003800200 */
.L_x_120:
[----:B------:R-:W-:Y:S05]  /*0b90*/  BSYNC.RECONVERGENT B2 ;  /* 0x0000000000027941 */ /* 0x000fea0003800200 */
.L_x_116:
        /* <DEDUP_REMOVED lines=8> */
[----:B------:R-:W-:-:S04]  /*0c20*/  FFMA R0, R13, -1.0549999475479125977, R0 ;  /* 0xbf870a3d0d007823 */ /* 0x000fc80000000000 */
        /* <DEDUP_REMOVED lines=9> */
.L_x_125:
[----:B------:R-:W-:Y:S05]  /*0cc0*/  BSYNC.RECONVERGENT B3 ;  /* 0x0000000000037941 */ /* 0x000fea0003800200 */
.L_x_124:
        /* <DEDUP_REMOVED lines=14> */
[-C--:B------:R-:W-:Y:S02]  /*0db0*/  IADD3 R3, PT, PT, R3, -R4.reuse, RZ ;  /* 0x8000000403037210 */ /* 0x080fe40007ffe0ff */
[----:B------:R-:W-:-:S03]  /*0dc0*/  I2FP.F32.S32 R4, R4 ;  /* 0x0000000400047245 */ /* 0x000fc60000201400 */
[C---:B------:R-:W-:Y:S01]  /*0dd0*/  FADD R15, R3.reuse, 1 ;  /* 0x3f800000030f7421 */ /* 0x040fe20000000000 */
[----:B------:R-:W-:-:S04]  /*0de0*/  FADD R14, R3, -1 ;  /* 0xbf800000030e7421 */ /* 0x000fc80000000000 */
        /* <DEDUP_REMOVED lines=31> */
[----:B------:R1:W2:Y:S01]  /*0fe0*/  F2I.NTZ R13, R12 ;  /* 0x0000000c000d7305 */ /* 0x0002a20000203100 */
[----:B0-----:R-:W-:Y:S01]  /*0ff0*/  FADD R3, R12, -R15 ;  /* 0x8000000f0c037221 */ /* 0x001fe20000000000 */
[----:B------:R-:W-:-:S02]  /*1000*/  FSETP.GT.AND P0, PT, R15, RZ, PT ;  /* 0x000000ff0f00720b */ /* 0x000fc40003f04000 */
[----:B-1----:R-:W-:Y:S01]  /*1010*/  FSEL R12, RZ, +INF , !P2 ;  /* 0x7f800000ff0c7808 */ /* 0x002fe20005000000 */
[----:B------:R-:W-:-:S04]  /*1020*/  FADD R3, R3, R4 ;  /* 0x0000000403037221 */ /* 0x000fc80000000000 */
[----:B------:R-:W-:-:S04]  /*1030*/  FFMA R4, R3, R14, 0.0013391353422775864601 ;  /* 0x3aaf85ed03047423 */ /* 0x000fc8000000000e */
[----:B------:R-:W-:-:S04]  /*1040*/  FFMA R4, R3, R4, 0.0096188392490148544312 ;  /* 0x3c1d985603047423 */ /* 0x000fc80000000004 */
[----:B------:R-:W-:-:S04]  /*1050*/  FFMA R4, R3, R4, 0.055503588169813156128 ;  /* 0x3d6357bb03047423 */ /* 0x000fc80000000004 */
[C---:B------:R-:W-:Y:S01]  /*1060*/  FFMA R14, R3.reuse, R4, 0.24022644758224487305 ;  /* 0x3e75fdec030e7423 */ /* 0x040fe20000000004 */
[----:B------:R-:W-:Y:S02]  /*1070*/  SEL R4, RZ, 0x83000000, P0 ;  /* 0x83000000ff047807 */ /* 0x000fe40000000000 */
[----:B------:R-:W-:Y:S01]  /*1080*/  FSETP.NEU.AND P0, PT, |R0|, +INF , PT ;  /* 0x7f8000000000780b */ /* 0x000fe20003f0d200 */
[----:B------:R-:W-:Y:S01]  /*1090*/  FFMA R14, R3, R14, 0.69314718246459960938 ;  /* 0x3f317218030e7423 */ /* 0x000fe2000000000e */
[----:B--2---:R-:W-:Y:S02]  /*10a0*/  LEA R13, R13, -R4, 0x17 ;  /* 0x800000040d0d7211 */ /* 0x004fe400078eb8ff */
[----:B------:R-:W-:Y:S01]  /*10b0*/  IADD3 R4, PT, PT, R4, 0x7f000000, RZ ;  /* 0x7f00000004047810 */ /* 0x000fe20007ffe0ff */
[----:B------:R-:W-:-:S04]  /*10c0*/  FFMA R3, R3, R14, 1 ;  /* 0x3f80000003037423 */ /* 0x000fc8000000000e */
[----:B------:R-:W-:-:S04]  /*10d0*/  FMUL R4, R4, R3 ;  /* 0x0000000304047220 */ /* 0x000fc80000400000 */
[----:B------:R-:W-:Y:S01]  /*10e0*/  @!P1 FMUL R12, R13, R4 ;  /* 0x000000040d0c9220 */ /* 0x000fe20000400000 */
[----:B------:R-:W-:Y:S06]  /*10f0*/  @P0 BRA P3, `(.L_x_126) ;  /* 0x00000000004c0947 */ /* 0x000fec0001800000 */
[----:B------:R-:W-:-:S05]  /*1100*/  FADD R0, R0, R0 ;  /* 0x0000000000007221 */ /* 0x000fca0000000000 */
[----:B------:R-:W-:Y:S01]  /*1110*/  LOP3.LUT R12, R0, 0x7fffffff, RZ, 0xc0, !PT ;  /* 0x7fffffff000c7812 */ /* 0x000fe200078ec0ff */
[----:B------:R-:W-:Y:S06]  /*1120*/  BRA `(.L_x_126) ;  /* 0x0000000000407947 */ /* 0x000fec0003800000 */
.L_x_123:
        /* <DEDUP_REMOVED lines=15> */
.L_x_127:
[----:B------:R-:W-:Y:S05]  /*1220*/  BSYNC.RECONVERGENT B3 ;  /* 0x0000000000037941 */ /* 0x000fea0003800200 */
.L_x_126:
[----:B------:R-:W-:Y:S05]  /*1230*/  BSYNC.RECONVERGENT B2 ;  /* 0x0000000000027941 */ /* 0x000fea0003800200 */
.L_x_122:
        /* <DEDUP_REMOVED lines=14> */
[----:B------:R-:W-:Y:S02]  /*1320*/  MOV R3, R14 ;  /* 0x0000000e00037202 */ /* 0x000fe40000000f00 */
[----:B------:R-:W-:Y:S02]  /*1330*/  MOV R4, 0x3f870a3d ;  /* 0x3f870a3d00047802 */ /* 0x000fe40000000f00 */
[----:B------:R-:W-:-:S07]  /*1340*/  MOV R14, 0x1360 ;  /* 0x00001360000e7802 */ /* 0x000fce0000000f00 */
[----:B------:R-:W-:Y:S05]  /*1350*/  CALL.REL.NOINC `($__internal_4_$__cuda_sm3x_div_rn_noftz_f32_slowpath) ;  /* 0x0000000c00247944 */ /* 0x000fea0003c00000 */
[----:B------:R-:W-:-:S07]  /*1360*/  MOV R0, R3 ;  /* 0x0000000300007202 */ /* 0x000fce0000000f00 */
.L_x_131:
[----:B------:R-:W-:Y:S05]  /*1370*/  BSYNC.RECONVERGENT B3 ;  /* 0x0000000000037941 */ /* 0x000fea0003800200 */
.L_x_130:
        /* <DEDUP_REMOVED lines=60> */
[----:B------:R-:W-:Y:S02]  /*1740*/  IADD3 R13, PT, PT, R4, 0x7f000000, RZ ;  /* 0x7f000000040d7810 */ /* 0x000fe40007ffe0ff */
[----:B-1----:R-:W-:Y:S01]  /*1750*/  LEA R5, R5, -R4, 0x17 ;  /* 0x8000000405057211 */ /* 0x002fe200078eb8ff */
        /* <DEDUP_REMOVED lines=8> */
.L_x_129:
        /* <DEDUP_REMOVED lines=15> */
.L_x_133:
[----:B------:R-:W-:Y:S05]  /*18d0*/  BSYNC.RECONVERGENT B3 ;  /* 0x0000000000037941 */ /* 0x000fea0003800200 */
.L_x_132:
[----:B------:R-:W-:Y:S05]  /*18e0*/  BSYNC.RECONVERGENT B2 ;  /* 0x0000000000027941 */ /* 0x000fea0003800200 */
.L_x_128:
[C---:B------:R-:W-:Y:S01]  /*18f0*/  FMUL R3, R12.reuse, 0.35757610201835632324 ;  /* 0x3eb714370c037820 */ /* 0x040fe20000400000 */
[----:B------:R-:W-:Y:S01]  /*1900*/  HFMA2 R5, -RZ, RZ, 1.880859375, -0.0592041015625 ;  /* 0x3f86ab94ff057431 */ /* 0x000fe200000001ff */
[----:B------:R-:W-:Y:S01]  /*1910*/  MOV R0, 0x3f800000 ;  /* 0x3f80000000007802 */ /* 0x000fe20000000f00 */
[----:B------:R-:W-:Y:S01]  /*1920*/  FMUL R13, R12, 0.11919199675321578979 ;  /* 0x3df41aef0c0d7820 */ /* 0x000fe20000400000 */
[C---:B------:R-:W-:Y:S01]  /*1930*/  FFMA R3, R2.reuse, 0.41245639324188232422, R3 ;  /* 0x3ed32d7c02037823 */ /* 0x040fe20000000003 */
[----:B------:R-:W-:Y:S02]  /*1940*/  BSSY.RECONVERGENT B2, `(.L_x_134) ;  /* 0x0000012000027945 */ /* 0x000fe40003800200 */
[----:B------:R-:W-:Y:S01]  /*1950*/  FFMA R13, R2, 0.019333900883793830872, R13 ;  /* 0x3c9e6221020d7823 */ /* 0x000fe2000000000d */
[----:B------:R-:W-:Y:S01]  /*1960*/  FFMA R3, R4, 0.18043750524520874023, R3 ;  /* 0x3e38c49c04037823 */ /* 0x000fe20000000003 */
[----:B------:R-:W-:-:S03]  /*1970*/  FFMA R0, R5, -0.950469970703125, R0 ;  /* 0xbf73520005007823 */ /* 0x000fc60000000000 */
[----:B------:R-:W0:Y:S01]  /*1980*/  FCHK P0, R3, 0.950469970703125 ;  /* 0x3f73520003007902 */ /* 0x000e220000000000 */
[----:B------:R-:W-:Y:S01]  /*1990*/  FFMA R14, R0, R5, 1.0521111488342285156 ;  /* 0x3f86ab94000e7423 */ /* 0x000fe20000000005 */
[----:B------:R-:W-:Y:S01]  /*19a0*/  FMUL R5, R12, 0.71515220403671264648 ;  /* 0x3f3714370c057820 */ /* 0x000fe20000400000 */
[----:B------:R-:W-:Y:S02]  /*19b0*/  FFMA R0, R4, 0.95030409097671508789, R13 ;  /* 0x3f73472104007823 */ /* 0x000fe4000000000d */
[----:B------:R-:W-:Y:S01]  /*19c0*/  FFMA R12, R3, R14, RZ ;  /* 0x0000000e030c7223 */ /* 0x000fe200000000ff */
[----:B------:R-:W-:-:S03]  /*19d0*/  FFMA R5, R2, 0.21267290413379669189, R5 ;  /* 0x3e59c6ed02057823 */ /* 0x000fc60000000005 */
[----:B------:R-:W-:Y:S01]  /*19e0*/  FFMA R15, R12, -0.950469970703125, R3 ;  /* 0xbf7352000c0f7823 */ /* 0x000fe20000000003 */
[----:B------:R-:W-:-:S03]  /*19f0*/  FFMA R2, R4, 0.072175003588199615479, R5 ;  /* 0x3d93d07d04027823 */ /* 0x000fc60000000005 */
[----:B------:R-:W-:Y:S01]  /*1a00*/  FFMA R5, R14, R15, R12 ;  /* 0x0000000f0e057223 */ /* 0x000fe2000000000c */
[----:B0-----:R-:W-:Y:S06]  /*1a10*/  @!P0 BRA `(.L_x_135) ;  /* 0x0000000000108947 */ /* 0x001fec0003800000 */
[----:B------:R-:W-:Y:S02]  /*1a20*/  MOV R4, 0x3f735200 ;  /* 0x3f73520000047802 */ /* 0x000fe40000000f00 */
[----:B------:R-:W-:-:S07]  /*1a30*/  MOV R14, 0x1a50 ;  /* 0x00001a50000e7802 */ /* 0x000fce0000000f00 */
[----:B------:R-:W-:Y:S05]  /*1a40*/  CALL.REL.NOINC `($__internal_4_$__cuda_sm3x_div_rn_noftz_f32_slowpath) ;  /* 0x0000000400687944 */ /* 0x000fea0003c00000 */
[----:B------:R-:W-:-:S07]  /*1a50*/  MOV R5, R3 ;  /* 0x0000000300057202 */ /* 0x000fce0000000f00 */
.L_x_135:
[----:B------:R-:W-:Y:S05]  /*1a60*/  BSYNC.RECONVERGENT B2 ;  /* 0x0000000000027941 */ /* 0x000fea0003800200 */
.L_x_134:
[----:B------:R-:W-:Y:S01]  /*1a70*/  HFMA2 R4, -RZ, RZ, 1.8544921875, 0.005252838134765625 ;  /* 0x3f6b1d61ff047431 */ /* 0x000fe200000001ff */
[----:B------:R-:W-:Y:S01]  /*1a80*/  MOV R3, 0x3f800000 ;  /* 0x3f80000000037802 */ /* 0x000fe20000000f00 */
[----:B------:R-:W0:Y:S01]  /*1a90*/  FCHK P0, R0, 1.0888299942016601562 ;  /* 0x3f8b5ec800007902 */ /* 0x000e220000000000 */
[----:B------:R-:W-:Y:S03]  /*1aa0*/  BSSY.RECONVERGENT B2, `(.L_x_136) ;  /* 0x000000b000027945 */ /* 0x000fe60003800200 */
[----:B------:R-:W-:-:S04]  /*1ab0*/  FFMA R3, R4, -1.0888299942016601562, R3 ;  /* 0xbf8b5ec804037823 */ /* 0x000fc80000000003 */
[----:B------:R-:W-:-:S04]  /*1ac0*/  FFMA R3, R3, R4, 0.91841703653335571289 ;  /* 0x3f6b1d6103037423 */ /* 0x000fc80000000004 */
[----:B------:R-:W-:-:S04]  /*1ad0*/  FFMA R4, R0, R3, RZ ;  /* 0x0000000300047223 */ /* 0x000fc800000000ff */
[----:B------:R-:W-:-:S04]  /*1ae0*/  FFMA R12, R4, -1.0888299942016601562, R0 ;  /* 0xbf8b5ec8040c7823 */ /* 0x000fc80000000000 */
[----:B------:R-:W-:Y:S01]  /*1af0*/  FFMA R3, R3, R12, R4 ;  /* 0x0000000c03037223 */ /* 0x000fe20000000004 */
[----:B0-----:R-:W-:Y:S06]  /*1b00*/  @!P0 BRA `(.L_x_137) ;  /* 0x0000000000108947 */ /* 0x001fec0003800000 */
[----:B------:R-:W-:Y:S02]  /*1b10*/  MOV R3, R0 ;  /* 0x0000000000037202 */ /* 0x000fe40000000f00 */
[----:B------:R-:W-:Y:S02]  /*1b20*/  MOV R4, 0x3f8b5ec8 ;  /* 0x3f8b5ec800047802 */ /* 0x000fe40000000f00 */
[----:B------:R-:W-:-:S07]  /*1b30*/  MOV R14, 0x1b50 ;  /* 0x00001b50000e7802 */ /* 0x000fce0000000f00 */
[----:B------:R-:W-:Y:S05]  /*1b40*/  CALL.REL.NOINC `($__internal_4_$__cuda_sm3x_div_rn_noftz_f32_slowpath) ;  /* 0x0000000400287944 */ /* 0x000fea0003c00000 */
.L_x_137:
[----:B------:R-:W-:Y:S05]  /*1b50*/  BSYNC.RECONVERGENT B2 ;  /* 0x0000000000027941 */ /* 0x000fea0003800200 */
.L_x_136:
[----:B------:R-:W-:Y:S01]  /*1b60*/  FSETP.GT.AND P0, PT, R5, 0.0088560003787279129028, PT ;  /* 0x3c1118c20500780b */ /* 0x000fe20003f04000 */
[----:B------:R-:W-:-:S12]  /*1b70*/  BSSY.RECONVERGENT B0, `(.L_x_138) ;  /* 0x0000013000007945 */ /* 0x000fd80003800200 */
[----:B------:R-:W-:Y:S05]  /*1b80*/  @!P0 BRA `(.L_x_139) ;  /* 0x00000000003c8947 */ /* 0x000fea0003800000 */
[C---:B------:R-:W-:Y:S01]  /*1b90*/  FMUL R0, |R5|.reuse, 16777216 ;  /* 0x4b80000005007820 */ /* 0x040fe20000400200 */
[----:B------:R-:W-:-:S04]  /*1ba0*/  FSETP.GEU.AND P0, PT, |R5|, 1.175494350822287508e-38, PT ;  /* 0x008000000500780b */ /* 0x000fc80003f0e200 */
[----:B------:R-:W-:-:S04]  /*1bb0*/  FSEL R4, R0, |R5|, !P0 ;  /* 0x4000000500047208 */ /* 0x000fc80004000000 */
[----:B------:R-:W0:Y:S05]  /*1bc0*/  MUFU.LG2 R0, R4 ;  /* 0x0000000400007308 */ /* 0x000e2a0000000c00 */
[----:B0-----:R-:W-:-:S04]  /*1bd0*/  @!P0 FADD R0, R0, -24 ;  /* 0xc1c0000000008421 */ /* 0x001fc80000000000 */
[----:B------:R-:W-:Y:S01]  /*1be0*/  FMUL R12, R0, -0.6666666865348815918 ;  /* 0xbf2aaaab000c7820 */ /* 0x000fe20000400000 */
[----:B------:R-:W-:-:S05]  /*1bf0*/  FADD R0, R5, R5 ;  /* 0x0000000505007221 */ /* 0x000fca0000000000 */
[----:B------:R-:W0:Y:S01]  /*1c00*/  MUFU.EX2 R12, R12 ;  /* 0x0000000c000c7308 */ /* 0x000e220000000800 */
[-C--:B------:R-:W-:Y:S01]  /*1c10*/  FSETP.NEU.AND P0, PT, R0, R5.reuse, PT ;  /* 0x000000050000720b */ /* 0x080fe20003f0d000 */
[----:B0-----:R-:W-:-:S04]  /*1c20*/  FMUL R13, R12, |R5| ;  /* 0x400000050c0d7220 */ /* 0x001fc80000400000 */
[----:B------:R-:W-:-:S04]  /*1c30*/  FMUL R14, R12, -R13 ;  /* 0x8000000d0c0e7220 */ /* 0x000fc80000400000 */
[----:B------:R-:W-:-:S04]  /*1c40*/  FFMA R14, R13, R14, 1 ;  /* 0x3f8000000d0e7423 */ /* 0x000fc8000000000e */
[----:B------:R-:W-:-:S04]  /*1c50*/  FMUL R14, R14, 0.3333333432674407959 ;  /* 0x3eaaaaab0e0e7820 */ /* 0x000fc80000400000 */
[----:B------:R-:W-:Y:S01]  /*1c60*/  @P0 FFMA R0, R13, R14, R13 ;  /* 0x0000000e0d000223 */ /* 0x000fe2000000000d */
[----:B------:R-:W-:Y:S06]  /*1c70*/  BRA `(.L_x_140) ;  /* 0x0000000000087947 */ /* 0x000fec0003800000 */
.L_x_139:
[----:B------:R-:W-:-:S05]  /*1c80*/  HFMA2 R0, -RZ, RZ, 2.486328125, 0.11102294921875 ;  /* 0x40f92f1bff007431 */ /* 0x000fca00000001ff */
[----:B------:R-:W-:-:S07]  /*1c90*/  FFMA R0, R5, R0, 0.13793103396892547607 ;  /* 0x3e0d3dcb05007423 */ /* 0x000fce0000000000 */
.L_x_140:
[----:B------:R-:W-:Y:S05]  /*1ca0*/  BSYNC.RECONVERGENT B0 ;  /* 0x0000000000007941 */ /* 0x000fea0003800200 */
.L_x_138:
[----:B------:R-:W-:Y:S01]  /*1cb0*/  FSETP.GT.AND P0, PT, R2, 0.0088560003787279129028, PT ;  /* 0x3c1118c20200780b */ /* 0x000fe20003f04000 */
[----:B------:R-:W-:-:S12]  /*1cc0*/  BSSY.RECONVERGENT B0, `(.L_x_141) ;  /* 0x0000013000007945 */ /* 0x000fd80003800200 */
[----:B------:R-:W-:Y:S05]  /*1cd0*/  @!P0 BRA `(.L_x_142) ;  /* 0x00000000003c8947 */ /* 0x000fea0003800000 */
[C---:B------:R-:W-:Y:S01]  /*1ce0*/  FMUL R5, |R2|.reuse, 16777216 ;  /* 0x4b80000002057820 */ /* 0x040fe20000400200 */
[C---:B------:R-:W-:Y:S01]  /*1cf0*/  FSETP.GEU.AND P0, PT, |R2|.reuse, 1.175494350822287508e-38, PT ;  /* 0x008000000200780b */ /* 0x040fe20003f0e200 */
[----:B------:R-:W-:-:S03]  /*1d00*/  FADD R15, R2, R2 ;  /* 0x00000002020f7221 */ /* 0x000fc60000000000 */
[----:B------:R-:W-:-:S04]  /*1d10*/  FSEL R5, R5, |R2|, !P0 ;  /* 0x4000000205057208 */ /* 0x000fc80004000000 */
[----:B------:R-:W0:Y:S05]  /*1d20*/  MUFU.LG2 R4, R5 ;  /* 0x0000000500047308 */ /* 0x000e2a0000000c00 */
[----:B0-----:R-:W-:Y:S01]  /*1d30*/  @!P0 FADD R4, R4, -24 ;  /* 0xc1c0000004048421 */ /* 0x001fe20000000000 */
[----:B------:R-:W-:-:S03]  /*1d40*/  FSETP.NEU.AND P0, PT, R15, R2, PT ;  /* 0x000000020f00720b */ /* 0x000fc60003f0d000 */
[----:B------:R-:W-:-:S04]  /*1d50*/  FMUL R4, R4, -0.6666666865348815918 ;  /* 0xbf2aaaab04047820 */ /* 0x000fc80000400000 */
[----:B------:R-:W0:Y:S02]  /*1d60*/  MUFU.EX2 R13, R4 ;  /* 0x00000004000d7308 */ /* 0x000e240000000800 */
[----:B0-----:R-:W-:-:S04]  /*1d70*/  FMUL R12, |R2|, R13 ;  /* 0x0000000d020c7220 */ /* 0x001fc80000400200 */
[----:B------:R-:W-:-:S04]  /*1d80*/  FMUL R13, R13, -R12 ;  /* 0x8000000c0d0d7220 */ /* 0x000fc80000400000 */
[----:B------:R-:W-:-:S04]  /*1d90*/  FFMA R13, R12, R13, 1 ;  /* 0x3f8000000c0d7423 */ /* 0x000fc8000000000d */
[----:B------:R-:W-:-:S04]  /*1da0*/  FMUL R13, R13, 0.3333333432674407959 ;  /* 0x3eaaaaab0d0d7820 */ /* 0x000fc80000400000 */
[----:B------:R-:W-:Y:S01]  /*1db0*/  @P0 FFMA R15, R12, R13, R12 ;  /* 0x0000000d0c0f0223 */ /* 0x000fe2000000000c */
[----:B------:R-:W-:Y:S06]  /*1dc0*/  BRA `(.L_x_143) ;  /* 0x0000000000087947 */ /* 0x000fec0003800000 */
.L_x_142:
[----:B------:R-:W-:-:S05]  /*1dd0*/  MOV R15, 0x40f92f1b ;  /* 0x40f92f1b000f7802 */ /* 0x000fca0000000f00 */
[----:B------:R-:W-:-:S07]  /*1de0*/  FFMA R15, R2, R15, 0.13793103396892547607 ;  /* 0x3e0d3dcb020f7423 */ /* 0x000fce000000000f */
.L_x_143:
[----:B------:R-:W-:Y:S05]  /*1df0*/  BSYNC.RECONVERGENT B0 ;  /* 0x0000000000007941 */ /* 0x000fea0003800200 */
.L_x_141:
        /* <DEDUP_REMOVED lines=10> */
[----:B------:R-:W-:-:S06]  /*1ea0*/  FMUL R4, R4, -0.6666666865348815918 ;  /* 0xbf2aaaab04047820 */ /* 0x000fcc0000400000 */
[----:B------:R-:W0:Y:S02]  /*1eb0*/  MUFU.EX2 R4, R4 ;  /* 0x0000000400047308 */ /* 0x000e240000000800 */
[----:B0-----:R-:W-:-:S04]  /*1ec0*/  FMUL R5, R4, |R3| ;  /* 0x4000000304057220 */ /* 0x001fc80000400000 */
[----:B------:R-:W-:-:S04]  /*1ed0*/  FMUL R12, R4, -R5 ;  /* 0x80000005040c7220 */ /* 0x000fc80000400000 */
[----:B------:R-:W-:-:S04]  /*1ee0*/  FFMA R12, R5, R12, 1 ;  /* 0x3f800000050c7423 */ /* 0x000fc8000000000c */
[----:B------:R-:W-:-:S04]  /*1ef0*/  FMUL R12, R12, 0.3333333432674407959 ;  /* 0x3eaaaaab0c0c7820 */ /* 0x000fc80000400000 */
[----:B------:R-:W-:Y:S01]  /*1f00*/  @P0 FFMA R14, R5, R12, R5 ;  /* 0x0000000c050e0223 */ /* 0x000fe20000000005 */
[----:B------:R-:W-:Y:S06]  /*1f10*/  BRA `(.L_x_146) ;  /* 0x0000000000087947 */ /* 0x000fec0003800000 */
.L_x_145:
[----:B------:R-:W-:-:S05]  /*1f20*/  HFMA2 R14, -RZ, RZ, 2.486328125, 0.11102294921875 ;  /* 0x40f92f1bff0e7431 */ /* 0x000fca00000001ff */
[----:B------:R-:W-:-:S07]  /*1f30*/  FFMA R14, R3, R14, 0.13793103396892547607 ;  /* 0x3e0d3dcb030e7423 */ /* 0x000fce000000000e */
.L_x_146:
[----:B------:R-:W-:Y:S05]  /*1f40*/  BSYNC.RECONVERGENT B0 ;  /* 0x0000000000007941 */ /* 0x000fea0003800200 */
.L_x_144:
[----:B------:R-:W-:Y:S01]  /*1f50*/  MOV R2, 0x42e80000 ;  /* 0x42e8000000027802 */ /* 0x000fe20000000f00 */
[----:B------:R-:W-:Y:S01]  /*1f60*/  FADD R0, -R15, R0 ;  /* 0x000000000f007221 */ /* 0x000fe20000000100 */
[----:B------:R-:W-:-:S03]  /*1f70*/  FADD R14, -R14, R15 ;  /* 0x0000000f0e0e7221 */ /* 0x000fc60000000100 */
[----:B------:R-:W-:Y:S01]  /*1f80*/  FFMA R15, R15, R2, -16 ;  /* 0xc18000000f0f7423 */ /* 0x000fe20000000002 */
[----:B------:R-:W-:Y:S01]  /*1f90*/  FMUL R3, R0, 500 ;  /* 0x43fa000000037820 */ /* 0x000fe20000400000 */
[----:B------:R-:W-:-:S03]  /*1fa0*/  FMUL R5, R14, 200 ;  /* 0x434800000e057820 */ /* 0x000fc60000400000 */
[----:B------:R-:W-:Y:S04]  /*1fb0*/  STG.E desc[UR4][R6.64], R15 ;  /* 0x0000000f06007986 */ /* 0x000fe8000c101904 */
[----:B------:R-:W-:Y:S04]  /*1fc0*/  STG.E desc[UR4][R8.64], R3 ;  /* 0x0000000308007986 */ /* 0x000fe8000c101904 */
[----:B------:R-:W-:Y:S01]  /*1fd0*/  STG.E desc[UR4][R10.64], R5 ;  /* 0x000000050a007986 */ /* 0x000fe2000c101904 */
[----:B------:R-:W-:Y:S05]  /*1fe0*/  EXIT ;  /* 0x000000000000794d */ /* 0x000fea0003800000 */
        .weak           $__internal_4_$__cuda_sm3x_div_rn_noftz_f32_slowpath
        .type           $__internal_4_$__cuda_sm3x_div_rn_noftz_f32_slowpath,@function
        .size           $__internal_4_$__cuda_sm3x_div_rn_noftz_f32_slowpath,(.L_x_163 - $__internal_4_$__cuda_sm3x_div_rn_noftz_f32_slowpath)
$__internal_4_$__cuda_sm3x_div_rn_noftz_f32_slowpath:
        /* <DEDUP_REMOVED lines=34> */
.L_x_148:
[----:B------:R-:W-:Y:S01]  /*2210*/  LEA R21, R16, 0xc0800000, 0x17 ;  /* 0xc080000010157811 */ /* 0x000fe200078eb8ff */
[----:B------:R-:W-:Y:S01]  /*2220*/  BSSY.RECONVERGENT B1, `(.L_x_153) ;  /* 0x0000036000017945 */ /* 0x000fe20003800200 */
[----:B------:R-:W-:Y:S02]  /*2230*/  IADD3 R19, PT, PT, R19, -0x7f, RZ ;  /* 0xffffff8113137810 */ /* 0x000fe40007ffe0ff */
[----:B------:R-:W-:-:S03]  /*2240*/  IADD3 R20, PT, PT, -R21, R4, RZ ;  /* 0x0000000415147210 */ /* 0x000fc60007ffe1ff */
[C---:B------:R-:W-:Y:S01]  /*2250*/  IMAD R3, R19.reuse, -0x800000, R3 ;  /* 0xff80000013037824 */ /* 0x040fe200078e0203 */
[----:B------:R0:W1:Y:S01]  /*2260*/  MUFU.RCP R21, R20 ;  /* 0x0000001400157308 */ /* 0x0000620000001000 */
[----:B------:R-:W-:Y:S01]  /*2270*/  FADD.FTZ R4, -R20, -RZ ;  /* 0x800000ff14047221 */ /* 0x000fe20000010100 */
        /* <DEDUP_REMOVED lines=23> */
[C---:B------:R-:W-:Y:S02]  /*23f0*/  ISETP.NE.AND P2, PT, R16.reuse, RZ, PT ;  /* 0x000000ff1000720c */ /* 0x040fe40003f45270 */
[----:B------:R-:W-:Y:S02]  /*2400*/  ISETP.NE.AND P1, PT, R16, RZ, PT ;  /* 0x000000ff1000720c */ /* 0x000fe40003f25270 */
[----:B------:R-:W-:Y:S01]  /*2410*/  LOP3.LUT R19, R17, 0x7fffff, RZ, 0xc0, !PT ;  /* 0x007fffff11137812 */ /* 0x000fe200078ec0ff */
[CCC-:B------:R-:W-:Y:S01]  /*2420*/  FFMA.RP R17, R18.reuse, R4.reuse, R21.reuse ;  /* 0x0000000412117223 */ /* 0x1c0fe20000008015 */
[----:B------:R-:W-:Y:S01]  /*2430*/  FFMA.RM R4, R18, R4, R21 ;  /* 0x0000000412047223 */ /* 0x000fe20000004015 */
        /* <DEDUP_REMOVED lines=16> */
.L_x_155:
[----:B------:R-:W-:-:S04]  /*2540*/  LOP3.LUT R3, R3, 0x80000000, RZ, 0xc0, !PT ;  /* 0x8000000003037812 */ /* 0x000fc800078ec0ff */
[----:B------:R-:W-:Y:S01]  /*2550*/  LOP3.LUT R3, R3, 0x7f800000, RZ, 0xfc, !PT ;  /* 0x7f80000003037812 */ /* 0x000fe200078efcff */
[----:B------:R-:W-:Y:S06]  /*2560*/  BRA `(.L_x_156) ;  /* 0x0000000000047947 */ /* 0x000fec0003800000 */
.L_x_154:
[----:B------:R-:W-:-:S07]  /*2570*/  LEA R3, R20, R3, 0x17 ;  /* 0x0000000314037211 */ /* 0x000fce00078eb8ff */
.L_x_156:
[----:B------:R-:W-:Y:S05]  /*2580*/  BSYNC.RECONVERGENT B1 ;  /* 0x0000000000017941 */ /* 0x000fea0003800200 */
.L_x_153:
[----:B------:R-:W-:Y:S05]  /*2590*/  BRA `(.L_x_157) ;  /* 0x0000000000207947 */ /* 0x000fea0003800000 */
.L_x_152:
[----:B------:R-:W-:-:S04]  /*25a0*/  LOP3.LUT R3, R4, 0x80000000, R3, 0x48, !PT ;  /* 0x8000000004037812 */ /* 0x000fc800078e4803 */
[----:B------:R-:W-:Y:S01]  /*25b0*/  LOP3.LUT R3, R3, 0x7f800000, RZ, 0xfc, !PT ;  /* 0x7f80000003037812 */ /* 0x000fe200078efcff */
[----:B------:R-:W-:Y:S06]  /*25c0*/  BRA `(.L_x_157) ;  /* 0x0000000000147947 */ /* 0x000fec0003800000 */
.L_x_151:
[----:B------:R-:W-:Y:S01]  /*25d0*/  LOP3.LUT R3, R4, 0x80000000, R3, 0x48, !PT ;  /* 0x8000000004037812 */ /* 0x000fe200078e4803 */
[----:B------:R-:W-:Y:S06]  /*25e0*/  BRA `(.L_x_157) ;  /* 0x00000000000c7947 */ /* 0x000fec0003800000 */
.L_x_150:
[----:B------:R-:W0:Y:S01]  /*25f0*/  MUFU.RSQ R3, -QNAN ;  /* 0xffc0000000037908 */ /* 0x000e220000001400 */
[----:B------:R-:W-:Y:S05]  /*2600*/  BRA `(.L_x_157) ;  /* 0x0000000000047947 */ /* 0x000fea0003800000 */
.L_x_149:
[----:B------:R-:W-:-:S07]  /*2610*/  FADD.FTZ R3, R3, R4 ;  /* 0x0000000403037221 */ /* 0x000fce0000010000 */
.L_x_157:
[----:B------:R-:W-:Y:S05]  /*2620*/  BSYNC.RECONVERGENT B0 ;  /* 0x0000000000007941 */ /* 0x000fea0003800200 */
.L_x_147:
[----:B------:R-:W-:Y:S01]  /*2630*/  HFMA2 R17, -RZ, RZ, 0, 0 ;  /* 0x00000000ff117431 */ /* 0x000fe200000001ff */
[----:B------:R-:W-:-:S04]  /*2640*/  MOV R16, R14 ;  /* 0x0000000e00107202 */ /* 0x000fc80000000f00 */
[----:B0-----:R-:W-:Y:S05]  /*2650*/  RET.REL.NODEC R16 `(_Z17rgb_to_lab_kernelPKhPfS1_S1_iii) ;  /* 0xffffffd810687950 */ /* 0x001fea0003c3ffff */
.L_x_158:
        /* <DEDUP_REMOVED lines=10> */
.L_x_163:


//--------------------- .nv.shared.reserved.0     --------------------------
	.section	.nv.shared.reserved.0,"aw",@nobits
	.weak		__nv_reservedSMEM_offset_0_alias
	.size		__nv_reservedSMEM_offset_0_alias, 0, 64
	.other		__nv_reservedSMEM_offset_0_alias,@"STO_CUDA_RESERVED_SHARED STV_DEFAULT"
__nv_reservedSMEM_offset_0_alias:
	.zero		0
	.zero		64


//--------------------- .nv.constant0._Z17lab_to_rgb_kernelPKfS0_S0_Phiii --------------------------
	.section	.nv.constant0._Z17lab_to_rgb_kernelPKfS0_S0_Phiii,"a",@progbits
	.sectionflags	@""
	.align	4
.nv.constant0._Z17lab_to_rgb_kernelPKfS0_S0_Phiii:
	.zero		940


//--------------------- .nv.constant0._Z14enhance_kernelPKfS0_Pfiif --------------------------
	.section	.nv.constant0._Z14enhance_kernelPKfS0_Pfiif,"a",@progbits
	.sectionflags	@""
	.align	4
.nv.constant0._Z14enhance_kernelPKfS0_Pfiif:
	.zero		932


//--------------------- .nv.constant0._Z13blur_v_kernelPKfPfiii --------------------------
	.section	.nv.constant0._Z13blur_v_kernelPKfPfiii,"a",@progbits
	.sectionflags	@""
	.align	4
.nv.constant0._Z13blur_v_kernelPKfPfiii:
	.zero		924


//--------------------- .nv.constant0._Z13blur_h_kernelPKfPfiii --------------------------
	.section	.nv.constant0._Z13blur_h_kernelPKfPfiii,"a",@progbits
	.sectionflags	@""
	.align	4
.nv.constant0._Z13blur_h_kernelPKfPfiii:
	.zero		924


//--------------------- .nv.constant0._Z17rgb_to_lab_kernelPKhPfS1_S1_iii --------------------------
	.section	.nv.constant0._Z17rgb_to_lab_kernelPKhPfS1_S1_iii,"a",@progbits
	.sectionflags	@""
	.align	4
.nv.constant0._Z17rgb_to_lab_kernelPKhPfS1_S1_iii:
	.zero		940


//--------------------- SYMBOLS --------------------------

	.type		.nv.reservedSmem.offset0,@object
	.size		.nv.reservedSmem.offset0,0x4
